	.target	sm_80

	.elftype	@"ET_EXEC"


//--------------------- .note.nv.tkinfo           --------------------------
	.section	.note.nv.tkinfo,"",@"SHT_NOTE"
	.sectionflags	@"SHF_NOTE_NV_TKINFO"
	.tkinfo
        /*0018*/ 	.word	0x00000002
        /*0030*/ 	.string	""
        /*0030*/ 	.string	"ptxas"
        /*0030*/ 	.string	"Cuda compilation tools, release 13.0, V13.0.88"
        /*0030*/ 	.string	"Build cuda_13.0.r13.0/compiler.36424714_0"
        /*0030*/ 	.string	"-v  -suppress-debug-info  -lineinfo  -arch sm_80 "



//--------------------- .note.nv.cuinfo           --------------------------
	.section	.note.nv.cuinfo,"",@"SHT_NOTE"
	.sectionflags	@"SHF_NOTE_NV_CUINFO"
        /*0018*/ 	.short	0x0002
        /*001a*/ 	.short	0x0050
        /*001c*/ 	.short	0x0082
	.zero		2


//--------------------- .nv.info                  --------------------------
	.section	.nv.info,"",@"SHT_CUDA_INFO"
	.align	4


	//----- nvinfo : EIATTR_REGCOUNT
	.align		4
        /*0000*/ 	.byte	0x04, 0x2f
        /*0002*/ 	.short	(.L_2 - .L_1)
	.align		4
.L_1:
        /*0004*/ 	.word	index@(attn_fwd)
        /*0008*/ 	.word	0x000000fe


	//----- nvinfo : EIATTR_FRAME_SIZE
	.align		4
.L_2:
        /*000c*/ 	.byte	0x04, 0x11
        /*000e*/ 	.short	(.L_4 - .L_3)
	.align		4
.L_3:
        /*0010*/ 	.word	index@(attn_fwd)
        /*0014*/ 	.word	0x00000000


	//----- nvinfo : EIATTR_MIN_STACK_SIZE
	.align		4
.L_4:
        /*0018*/ 	.byte	0x04, 0x12
        /*001a*/ 	.short	(.L_6 - .L_5)
	.align		4
.L_5:
        /*001c*/ 	.word	index@(attn_fwd)
        /*0020*/ 	.word	0x00000000
.L_6:


//--------------------- .nv.info.attn_fwd         --------------------------
	.section	.nv.info.attn_fwd,"",@"SHT_CUDA_INFO"
	.sectionflags	@""
	.align	4


	//----- nvinfo : EIATTR_CUDA_API_VERSION
	.align		4
        /*0000*/ 	.byte	0x04, 0x37
        /*0002*/ 	.short	(.L_8 - .L_7)
.L_7:
        /*0004*/ 	.word	0x00000082


	//----- nvinfo : EIATTR_SW2861232_WAR
	.align		4
.L_8:
        /*0008*/ 	.byte	0x01, 0x35
	.zero		2


	//----- nvinfo : EIATTR_PARAM_CBANK
	.align		4
        /*000c*/ 	.byte	0x04, 0x0a
        /*000e*/ 	.short	(.L_10 - .L_9)
	.align		4
.L_9:
        /*0010*/ 	.word	index@(.nv.constant0.attn_fwd)
        /*0014*/ 	.short	0x0160
        /*0016*/ 	.short	0x0088


	//----- nvinfo : EIATTR_CBANK_PARAM_SIZE
	.align		4
.L_10:
        /*0018*/ 	.byte	0x03, 0x19
        /*001a*/ 	.short	0x0088


	//----- nvinfo : EIATTR_KPARAM_INFO
	.align		4
        /*001c*/ 	.byte	0x04, 0x17
        /*001e*/ 	.short	(.L_12 - .L_11)
.L_11:
        /*0020*/ 	.word	0x00000000
        /*0024*/ 	.short	0x0019
        /*0026*/ 	.short	0x0080
        /*0028*/ 	.byte	0x00, 0xf4, 0x21, 0x00


	//----- nvinfo : EIATTR_KPARAM_INFO
	.align		4
.L_12:
        /*002c*/ 	.byte	0x04, 0x17
        /*002e*/ 	.short	(.L_14 - .L_13)
.L_13:
        /*0030*/ 	.word	0x00000000
        /*0034*/ 	.short	0x0018
        /*0036*/ 	.short	0x0078
        /*0038*/ 	.byte	0x00, 0xf4, 0x21, 0x00


	//----- nvinfo : EIATTR_KPARAM_INFO
	.align		4
.L_14:
        /*003c*/ 	.byte	0x04, 0x17
        /*003e*/ 	.short	(.L_16 - .L_15)
.L_15:
        /*0040*/ 	.word	0x00000000
        /*0044*/ 	.short	0x0017
        /*0046*/ 	.short	0x0070
        /*0048*/ 	.byte	0x00, 0xf0, 0x11, 0x00


	//----- nvinfo : EIATTR_KPARAM_INFO
	.align		4
.L_16:
        /*004c*/ 	.byte	0x04, 0x17
        /*004e*/ 	.short	(.L_18 - .L_17)
.L_17:
        /*0050*/ 	.word	0x00000000
        /*0054*/ 	.short	0x0016
        /*0056*/ 	.short	0x006c
        /*0058*/ 	.byte	0x00, 0xf0, 0x11, 0x00


	//----- nvinfo : EIATTR_KPARAM_INFO
	.align		4
.L_18:
        /*005c*/ 	.byte	0x04, 0x17
        /*005e*/ 	.short	(.L_20 - .L_19)
.L_19:
        /*0060*/ 	.word	0x00000000
        /*0064*/ 	.short	0x0015
        /*0066*/ 	.short	0x0068
        /*0068*/ 	.byte	0x00, 0xf0, 0x11, 0x00


	//----- nvinfo : EIATTR_KPARAM_INFO
	.align		4
.L_20:
        /*006c*/ 	.byte	0x04, 0x17
        /*006e*/ 	.short	(.L_22 - .L_21)
.L_21:
        /*0070*/ 	.word	0x00000000
        /*0074*/ 	.short	0x0014
        /*0076*/ 	.short	0x0064
        /*0078*/ 	.byte	0x00, 0xf0, 0x11, 0x00


	//----- nvinfo : EIATTR_KPARAM_INFO
	.align		4
.L_22:
        /*007c*/ 	.byte	0x04, 0x17
        /*007e*/ 	.short	(.L_24 - .L_23)
.L_23:
        /*0080*/ 	.word	0x00000000
        /*0084*/ 	.short	0x0013
        /*0086*/ 	.short	0x0060
        /*0088*/ 	.byte	0x00, 0xf0, 0x11, 0x00


	//----- nvinfo : EIATTR_KPARAM_INFO
	.align		4
.L_24:
        /*008c*/ 	.byte	0x04, 0x17
        /*008e*/ 	.short	(.L_26 - .L_25)
.L_25:
        /*0090*/ 	.word	0x00000000
        /*0094*/ 	.short	0x0012
        /*0096*/ 	.short	0x005c
        /*0098*/ 	.byte	0x00, 0xf0, 0x11, 0x00


	//----- nvinfo : EIATTR_KPARAM_INFO
	.align		4
.L_26:
        /*009c*/ 	.byte	0x04, 0x17
        /*009e*/ 	.short	(.L_28 - .L_27)
.L_27:
        /*00a0*/ 	.word	0x00000000
        /*00a4*/ 	.short	0x0011
        /*00a6*/ 	.short	0x0058
        /*00a8*/ 	.byte	0x00, 0xf0, 0x11, 0x00


	//----- nvinfo : EIATTR_KPARAM_INFO
	.align		4
.L_28:
        /*00ac*/ 	.byte	0x04, 0x17
        /*00ae*/ 	.short	(.L_30 - .L_29)
.L_29:
        /*00b0*/ 	.word	0x00000000
        /*00b4*/ 	.short	0x0010
        /*00b6*/ 	.short	0x0054
        /*00b8*/ 	.byte	0x00, 0xf0, 0x11, 0x00


	//----- nvinfo : EIATTR_KPARAM_INFO
	.align		4
.L_30:
        /*00bc*/ 	.byte	0x04, 0x17
        /*00be*/ 	.short	(.L_32 - .L_31)
.L_31:
        /*00c0*/ 	.word	0x00000000
        /*00c4*/ 	.short	0x000f
        /*00c6*/ 	.short	0x0050
        /*00c8*/ 	.byte	0x00, 0xf0, 0x11, 0x00


	//----- nvinfo : EIATTR_KPARAM_INFO
	.align		4
.L_32:
        /*00cc*/ 	.byte	0x04, 0x17
        /*00ce*/ 	.short	(.L_34 - .L_33)
.L_33:
        /*00d0*/ 	.word	0x00000000
        /*00d4*/ 	.short	0x000e
        /*00d6*/ 	.short	0x004c
        /*00d8*/ 	.byte	0x00, 0xf0, 0x11, 0x00


	//----- nvinfo : EIATTR_KPARAM_INFO
	.align		4
.L_34:
        /*00dc*/ 	.byte	0x04, 0x17
        /*00de*/ 	.short	(.L_36 - .L_35)
.L_35:
        /*00e0*/ 	.word	0x00000000
        /*00e4*/ 	.short	0x000d
        /*00e6*/ 	.short	0x0048
        /*00e8*/ 	.byte	0x00, 0xf0, 0x11, 0x00


	//----- nvinfo : EIATTR_KPARAM_INFO
	.align		4
.L_36:
        /*00ec*/ 	.byte	0x04, 0x17
        /*00ee*/ 	.short	(.L_38 - .L_37)
.L_37:
        /*00f0*/ 	.word	0x00000000
        /*00f4*/ 	.short	0x000c
        /*00f6*/ 	.short	0x0044
        /*00f8*/ 	.byte	0x00, 0xf0, 0x11, 0x00


	//----- nvinfo : EIATTR_KPARAM_INFO
	.align		4
.L_38:
        /*00fc*/ 	.byte	0x04, 0x17
        /*00fe*/ 	.short	(.L_40 - .L_39)
.L_39:
        /*0100*/ 	.word	0x00000000
        /*0104*/ 	.short	0x000b
        /*0106*/ 	.short	0x0040
        /*0108*/ 	.byte	0x00, 0xf0, 0x11, 0x00


	//----- nvinfo : EIATTR_KPARAM_INFO
	.align		4
.L_40:
        /*010c*/ 	.byte	0x04, 0x17
        /*010e*/ 	.short	(.L_42 - .L_41)
.L_41:
        /*0110*/ 	.word	0x00000000
        /*0114*/ 	.short	0x000a
        /*0116*/ 	.short	0x003c
        /*0118*/ 	.byte	0x00, 0xf0, 0x11, 0x00


	//----- nvinfo : EIATTR_KPARAM_INFO
	.align		4
.L_42:
        /*011c*/ 	.byte	0x04, 0x17
        /*011e*/ 	.short	(.L_44 - .L_43)
.L_43:
        /*0120*/ 	.word	0x00000000
        /*0124*/ 	.short	0x0009
        /*0126*/ 	.short	0x0038
        /*0128*/ 	.byte	0x00, 0xf0, 0x11, 0x00


	//----- nvinfo : EIATTR_KPARAM_INFO
	.align		4
.L_44:
        /*012c*/ 	.byte	0x04, 0x17
        /*012e*/ 	.short	(.L_46 - .L_45)
.L_45:
        /*0130*/ 	.word	0x00000000
        /*0134*/ 	.short	0x0008
        /*0136*/ 	.short	0x0034
        /*0138*/ 	.byte	0x00, 0xf0, 0x11, 0x00


	//----- nvinfo : EIATTR_KPARAM_INFO
	.align		4
.L_46:
        /*013c*/ 	.byte	0x04, 0x17
        /*013e*/ 	.short	(.L_48 - .L_47)
.L_47:
        /*0140*/ 	.word	0x00000000
        /*0144*/ 	.short	0x0007
        /*0146*/ 	.short	0x0030
        /*0148*/ 	.byte	0x00, 0xf0, 0x11, 0x00


	//----- nvinfo : EIATTR_KPARAM_INFO
	.align		4
.L_48:
        /*014c*/ 	.byte	0x04, 0x17
        /*014e*/ 	.short	(.L_50 - .L_49)
.L_49:
        /*0150*/ 	.word	0x00000000
        /*0154*/ 	.short	0x0006
        /*0156*/ 	.short	0x002c
        /*0158*/ 	.byte	0x00, 0xf0, 0x11, 0x00


	//----- nvinfo : EIATTR_KPARAM_INFO
	.align		4
.L_50:
        /*015c*/ 	.byte	0x04, 0x17
        /*015e*/ 	.short	(.L_52 - .L_51)
.L_51:
        /*0160*/ 	.word	0x00000000
        /*0164*/ 	.short	0x0005
        /*0166*/ 	.short	0x0028
        /*0168*/ 	.byte	0x00, 0xf0, 0x11, 0x00


	//----- nvinfo : EIATTR_KPARAM_INFO
	.align		4
.L_52:
        /*016c*/ 	.byte	0x04, 0x17
        /*016e*/ 	.short	(.L_54 - .L_53)
.L_53:
        /*0170*/ 	.word	0x00000000
        /*0174*/ 	.short	0x0004
        /*0176*/ 	.short	0x0020
        /*0178*/ 	.byte	0x00, 0xf4, 0x21, 0x00


	//----- nvinfo : EIATTR_KPARAM_INFO
	.align		4
.L_54:
        /*017c*/ 	.byte	0x04, 0x17
        /*017e*/ 	.short	(.L_56 - .L_55)
.L_55:
        /*0180*/ 	.word	0x00000000
        /*0184*/ 	.short	0x0003
        /*0186*/ 	.short	0x0018
        /*0188*/ 	.byte	0x00, 0xf4, 0x21, 0x00


	//----- nvinfo : EIATTR_KPARAM_INFO
	.align		4
.L_56:
        /*018c*/ 	.byte	0x04, 0x17
        /*018e*/ 	.short	(.L_58 - .L_57)
.L_57:
        /*0190*/ 	.word	0x00000000
        /*0194*/ 	.short	0x0002
        /*0196*/ 	.short	0x0010
        /*0198*/ 	.byte	0x00, 0xf4, 0x21, 0x00


	//----- nvinfo : EIATTR_KPARAM_INFO
	.align		4
.L_58:
        /*019c*/ 	.byte	0x04, 0x17
        /*019e*/ 	.short	(.L_60 - .L_59)
.L_59:
        /*01a0*/ 	.word	0x00000000
        /*01a4*/ 	.short	0x0001
        /*01a6*/ 	.short	0x0008
        /*01a8*/ 	.byte	0x00, 0xf4, 0x21, 0x00


	//----- nvinfo : EIATTR_KPARAM_INFO
	.align		4
.L_60:
        /*01ac*/ 	.byte	0x04, 0x17
        /*01ae*/ 	.short	(.L_62 - .L_61)
.L_61:
        /*01b0*/ 	.word	0x00000000
        /*01b4*/ 	.short	0x0000
        /*01b6*/ 	.short	0x0000
        /*01b8*/ 	.byte	0x00, 0xf4, 0x21, 0x00


	//----- nvinfo : EIATTR_MAXREG_COUNT
	.align		4
.L_62:
        /*01bc*/ 	.byte	0x03, 0x1b
        /*01be*/ 	.short	0x00ff


	//----- nvinfo : EIATTR_NUM_BARRIERS
	.align		4
        /*01c0*/ 	.byte	0x02, 0x4c
        /*01c2*/ 	.byte	0x01
	.zero		1


	//----- nvinfo : EIATTR_MERCURY_ISA_VERSION
	.align		4
        /*01c4*/ 	.byte	0x03, 0x5f
        /*01c6*/ 	.short	0x0000


	//----- nvinfo : EIATTR_COOP_GROUP_MASK_REGIDS
	.align		4
        /*01c8*/ 	.byte	0x04, 0x29
        /*01ca*/ 	.short	(.L_64 - .L_63)


	//   ....[0]....
.L_63:
        /*01cc*/ 	.word	0xffffffff


	//   ....[1]....
        /*01d0*/ 	.word	0xffffffff


	//   ....[2]....
        /*01d4*/ 	.word	0xffffffff


	//   ....[3]....
        /*01d8*/ 	.word	0xffffffff


	//   ....[4]....
        /*01dc*/ 	.word	0xffffffff


	//   ....[5]....
        /*01e0*/ 	.word	0xffffffff


	//   ....[6]....
        /*01e4*/ 	.word	0xffffffff


	//   ....[7]....
        /*01e8*/ 	.word	0xffffffff


	//   ....[8]....
        /*01ec*/ 	.word	0xffffffff


	//   ....[9]....
        /*01f0*/ 	.word	0xffffffff


	//   ....[10]....
        /*01f4*/ 	.word	0xffffffff


	//   ....[11]....
        /*01f8*/ 	.word	0xffffffff


	//   ....[12]....
        /*01fc*/ 	.word	0xffffffff


	//   ....[13]....
        /*0200*/ 	.word	0xffffffff


	//   ....[14]....
        /*0204*/ 	.word	0xffffffff


	//   ....[15]....
        /*0208*/ 	.word	0xffffffff


	//----- nvinfo : EIATTR_COOP_GROUP_INSTR_OFFSETS
	.align		4
.L_64:
        /*020c*/ 	.byte	0x04, 0x28
        /*020e*/ 	.short	(.L_66 - .L_65)


	//   ....[0]....
.L_65:
        /*0210*/ 	.word	0x000020c0


	//   ....[1]....
        /*0214*/ 	.word	0x00002180


	//   ....[2]....
        /*0218*/ 	.word	0x000024d0


	//   ....[3]....
        /*021c*/ 	.word	0x00002560


	//   ....[4]....
        /*0220*/ 	.word	0x00002a60


	//   ....[5]....
        /*0224*/ 	.word	0x00002c80


	//   ....[6]....
        /*0228*/ 	.word	0x00002c90


	//   ....[7]....
        /*022c*/ 	.word	0x00002dc0


	//   ....[8]....
        /*0230*/ 	.word	0x00003fe0


	//   ....[9]....
        /*0234*/ 	.word	0x00003ff0


	//   ....[10]....
        /*0238*/ 	.word	0x00004010


	//   ....[11]....
        /*023c*/ 	.word	0x00004040


	//   ....[12]....
        /*0240*/ 	.word	0x000040f0


	//   ....[13]....
        /*0244*/ 	.word	0x00004100


	//   ....[14]....
        /*0248*/ 	.word	0x00004120


	//   ....[15]....
        /*024c*/ 	.word	0x00004130


	//----- nvinfo : EIATTR_EXIT_INSTR_OFFSETS
	.align		4
.L_66:
        /*0250*/ 	.byte	0x04, 0x1c
        /*0252*/ 	.short	(.L_68 - .L_67)


	//   ....[0]....
.L_67:
        /*0254*/ 	.word	0x00006050


	//----- nvinfo : EIATTR_REQNTID
	.align		4
.L_68:
        /*0258*/ 	.byte	0x04, 0x10
        /*025a*/ 	.short	(.L_70 - .L_69)
.L_69:
        /*025c*/ 	.word	0x00000080
        /*0260*/ 	.word	0x00000001
        /*0264*/ 	.word	0x00000001
.L_70:


//--------------------- .nv.callgraph             --------------------------
	.section	.nv.callgraph,"",@"SHT_CUDA_CALLGRAPH"
	.align	4
	.sectionentsize	8
	.align		4
        /*0000*/ 	.word	0x00000000
	.align		4
        /*0004*/ 	.word	0xffffffff
	.align		4
        /*0008*/ 	.word	0x00000000
	.align		4
        /*000c*/ 	.word	0xfffffffe
	.align		4
        /*0010*/ 	.word	0x00000000
	.align		4
        /*0014*/ 	.word	0xfffffffd
	.align		4
        /*0018*/ 	.word	0x00000000
	.align		4
        /*001c*/ 	.word	0xfffffffc


//--------------------- .nv.rel.action            --------------------------
	.section	.nv.rel.action,"",@"SHT_CUDA_RELOCINFO"
	.align	8
	.sectionentsize	8
        /*0000*/ 	.byte	0x73, 0x00, 0x00, 0x00, 0x00, 0x00, 0x00, 0x00, 0x00, 0x00, 0x00, 0x11, 0x25, 0x00, 0x05, 0x36


//--------------------- .nv.constant4             --------------------------
	.section	.nv.constant4,"a",@progbits
	.align	8
	.align		8
.nv.constant4:
        /*0000*/ 	.dword	_$_str


//--------------------- .nv.constant0.attn_fwd    --------------------------
	.section	.nv.constant0.attn_fwd,"a",@progbits
	.sectionflags	@""
	.align	4
.nv.constant0.attn_fwd:
	.zero		488


//--------------------- .text.attn_fwd            --------------------------
	.section	.text.attn_fwd,"ax",@progbits
	.sectioninfo	@"SHI_REGISTERS=254"
	.align	128
        .global         attn_fwd
        .type           attn_fwd,@function
        .size           attn_fwd,(.L_x_3 - attn_fwd)
        .other          attn_fwd,@"STO_CUDA_ENTRY STV_DEFAULT"
attn_fwd:
.text.attn_fwd:
[----:B------:R-:W-:Y:S02]  /*0000*/  MOV R1, c[0x0][0x28] ;  /* 0x00000a0000017a02 */ /* 0x000fe40000000f00 */
[----:B------:R-:W0:Y:S01]  /*0010*/  S2R R0, SR_TID.X ;  /* 0x0000000000007919 */ /* 0x000e220000002100 */
[----:B------:R-:W-:Y:S01]  /*0020*/  MOV R71, c[0x0][0x198] ;  /* 0x0000660000477a02 */ /* 0x000fe20000000f00 */
[----:B------:R-:W-:Y:S02]  /*0030*/  ULDC.64 UR4, c[0x0][0x118] ;  /* 0x0000460000047ab9 */ /* 0x000fe40000000a00 */
[----:B------:R-:W1:Y:S01]  /*0040*/  S2R R4, SR_CTAID.X ;  /* 0x0000000000047919 */ /* 0x000e620000002500 */
[C---:B------:R-:W-:Y:S01]  /*0050*/  SHF.L.U32 R13, R71.reuse, 0x3, RZ ;  /* 0x00000003470d7819 */ /* 0x040fe200000006ff */
[C---:B------:R-:W-:Y:S01]  /*0060*/  IMAD R23, R71.reuse, 0x22, RZ ;  /* 0x0000002247177824 */ /* 0x040fe200078e02ff */
[C---:B------:R-:W-:Y:S01]  /*0070*/  SHF.L.U32 R19, R71.reuse, 0x4, RZ ;  /* 0x0000000447137819 */ /* 0x040fe200000006ff */
[----:B------:R-:W2:Y:S01]  /*0080*/  S2R R2, SR_CTAID.Y ;  /* 0x0000000000027919 */ /* 0x000ea20000002600 */
[C---:B------:R-:W-:Y:S01]  /*0090*/  IMAD R39, R71.reuse, 0x24, RZ ;  /* 0x0000002447277824 */ /* 0x040fe200078e02ff */
[C---:B------:R-:W-:Y:S01]  /*00a0*/  SHF.L.U32 R15, R71.reuse, 0x2, RZ ;  /* 0x00000002470f7819 */ /* 0x040fe200000006ff */
[C---:B------:R-:W-:Y:S01]  /*00b0*/  IMAD R31, R71.reuse, 0xc, RZ ;  /* 0x0000000c471f7824 */ /* 0x040fe200078e02ff */
[CC--:B------:R-:W-:Y:S01]  /*00c0*/  LEA R17, R71.reuse, R71.reuse, 0x2 ;  /* 0x0000004747117211 */ /* 0x0c0fe200078e10ff */
[C---:B------:R-:W-:Y:S01]  /*00d0*/  IMAD R55, R71.reuse, 0x18, RZ ;  /* 0x0000001847377824 */ /* 0x040fe200078e02ff */
[CC--:B------:R-:W-:Y:S01]  /*00e0*/  LEA R21, R71.reuse, -R71.reuse, 0x3 ;  /* 0x8000004747157211 */ /* 0x0c0fe200078e18ff */
[C---:B------:R-:W-:Y:S01]  /*00f0*/  IMAD R11, R71.reuse, 0x6, RZ ;  /* 0x00000006470b7824 */ /* 0x040fe200078e02ff */
[CC--:B------:R-:W-:Y:S01]  /*0100*/  LEA R25, R71.reuse, R71.reuse, 0x3 ;  /* 0x0000004747197211 */ /* 0x0c0fe200078e18ff */
[C---:B------:R-:W-:Y:S01]  /*0110*/  IMAD R83, R71.reuse, 0x30, RZ ;  /* 0x0000003047537824 */ /* 0x040fe200078e02ff */
[CC--:B------:R-:W-:Y:S01]  /*0120*/  LEA R41, R71.reuse, R71.reuse, 0x4 ;  /* 0x0000004747297211 */ /* 0x0c0fe200078e20ff */
[C---:B------:R-:W-:Y:S01]  /*0130*/  IMAD R27, R71.reuse, 0xa, RZ ;  /* 0x0000000a471b7824 */ /* 0x040fe200078e02ff */
[CC--:B------:R-:W-:Y:S01]  /*0140*/  LEA R37, R71.reuse, -R71.reuse, 0x4 ;  /* 0x8000004747257211 */ /* 0x0c0fe200078e20ff */
[C---:B------:R-:W-:Y:S01]  /*0150*/  IMAD R35, R71.reuse, 0xe, RZ ;  /* 0x0000000e47237824 */ /* 0x040fe200078e02ff */
[C---:B------:R-:W-:Y:S01]  /*0160*/  LEA R69, R71.reuse, -R71, 0x5 ;  /* 0x8000004747457211 */ /* 0x040fe200078e28ff */
[C---:B------:R-:W-:Y:S01]  /*0170*/  IMAD R43, R71.reuse, 0x12, RZ ;  /* 0x00000012472b7824 */ /* 0x040fe200078e02ff */
[----:B0-----:R-:W-:Y:S01]  /*0180*/  LOP3.LUT R3, R0, 0x7f, RZ, 0xc0, !PT ;  /* 0x0000007f00037812 */ /* 0x001fe200078ec0ff */
[----:B------:R-:W-:-:S02]  /*0190*/  IMAD R47, R71, 0x14, RZ ;  /* 0x00000014472f7824 */ /* 0x000fc400078e02ff */
[C---:B------:R-:W-:Y:S01]  /*01a0*/  IMAD R51, R71.reuse, 0x16, RZ ;  /* 0x0000001647337824 */ /* 0x040fe200078e02ff */
[----:B-1----:R-:W-:Y:S01]  /*01b0*/  LEA R4, R4, R3, 0x7 ;  /* 0x0000000304047211 */ /* 0x002fe200078e38ff */
[C---:B------:R-:W-:Y:S02]  /*01c0*/  IMAD R29, R71.reuse, 0xb, RZ ;  /* 0x0000000b471d7824 */ /* 0x040fe400078e02ff */
[C---:B------:R-:W-:Y:S02]  /*01d0*/  IMAD R59, R71.reuse, 0x1a, RZ ;  /* 0x0000001a473b7824 */ /* 0x040fe400078e02ff */
[----:B--2---:R-:W-:Y:S02]  /*01e0*/  IMAD R5, R2, c[0x0][0x190], RZ ;  /* 0x0000640002057a24 */ /* 0x004fe400078e02ff */
[----:B------:R-:W-:Y:S02]  /*01f0*/  IMAD R7, R4, c[0x0][0x194], RZ ;  /* 0x0000650004077a24 */ /* 0x000fe400078e02ff */
[----:B------:R-:W-:Y:S01]  /*0200*/  IMAD R63, R71, 0x1c, RZ ;  /* 0x0000001c473f7824 */ /* 0x000fe200078e02ff */
[C---:B------:R-:W-:Y:S01]  /*0210*/  SHF.L.U32 R6, R5.reuse, 0x1, RZ ;  /* 0x0000000105067819 */ /* 0x040fe200000006ff */
[----:B------:R-:W-:Y:S01]  /*0220*/  IMAD.HI R5, R5, 0x2, RZ ;  /* 0x0000000205057827 */ /* 0x000fe200078e02ff */
[----:B------:R-:W-:-:S03]  /*0230*/  SHF.L.U32 R9, R7, 0x1, RZ ;  /* 0x0000000107097819 */ /* 0x000fc600000006ff */
[----:B------:R-:W-:Y:S01]  /*0240*/  IMAD.HI R8, R7, 0x2, RZ ;  /* 0x0000000207087827 */ /* 0x000fe200078e02ff */
[----:B------:R-:W-:Y:S02]  /*0250*/  IADD3 R6, P0, P1, R9, c[0x0][0x160], R6 ;  /* 0x0000580009067a10 */ /* 0x000fe4000791e006 */
[C---:B------:R-:W-:Y:S01]  /*0260*/  LEA R9, R71.reuse, R71, 0x1 ;  /* 0x0000004747097211 */ /* 0x040fe200078e08ff */
[C---:B------:R-:W-:Y:S01]  /*0270*/  IMAD R67, R71.reuse, 0x1e, RZ ;  /* 0x0000001e47437824 */ /* 0x040fe200078e02ff */
[----:B------:R-:W-:Y:S01]  /*0280*/  IADD3.X R7, R8, c[0x0][0x164], R5, P0, P1 ;  /* 0x0000590008077a10 */ /* 0x000fe200007e2405 */
[C---:B------:R-:W-:Y:S01]  /*0290*/  IMAD R73, R71.reuse, 0x26, RZ ;  /* 0x0000002647497824 */ /* 0x040fe200078e02ff */
[CC--:B------:R-:W-:Y:S01]  /*02a0*/  LEA R22, P4, R71.reuse, R6.reuse, 0x4 ;  /* 0x0000000647167211 */ /* 0x0c0fe200078820ff */
[C---:B------:R-:W-:Y:S01]  /*02b0*/  IMAD R33, R71.reuse, 0xd, RZ ;  /* 0x0000000d47217824 */ /* 0x040fe200078e02ff */
[CC--:B------:R-:W-:Y:S01]  /*02c0*/  LEA R38, P5, R71.reuse, R6.reuse, 0x5 ;  /* 0x0000000647267211 */ /* 0x0c0fe200078a28ff */
[----:B------:R-:W-:Y:S01]  /*02d0*/  IMAD R75, R71, 0x28, RZ ;  /* 0x00000028474b7824 */ /* 0x000fe200078e02ff */
[-C--:B------:R-:W-:Y:S01]  /*02e0*/  IADD3 R40, P1, R23, R6.reuse, RZ ;  /* 0x0000000617287210 */ /* 0x080fe20007f3e0ff */
[----:B------:R-:W-:Y:S01]  /*02f0*/  IMAD R85, R71, 0x32, RZ ;  /* 0x0000003247557824 */ /* 0x000fe200078e02ff */
[-C--:B------:R-:W-:Y:S01]  /*0300*/  IADD3 R42, P0, R39, R6.reuse, RZ ;  /* 0x00000006272a7210 */ /* 0x080fe20007f1e0ff */
[----:B------:R-:W-:Y:S01]  /*0310*/  IMAD R77, R71, 0x2a, RZ ;  /* 0x0000002a474d7824 */ /* 0x000fe200078e02ff */
[-C--:B------:R-:W-:Y:S01]  /*0320*/  LEA.HI.X.SX32 R23, R13, R7.reuse, 0x1, P4 ;  /* 0x000000070d177211 */ /* 0x080fe200020f0eff */
[----:B------:R-:W-:Y:S01]  /*0330*/  IMAD R87, R71, 0x34, RZ ;  /* 0x0000003447577824 */ /* 0x000fe200078e02ff */
[-C--:B------:R-:W-:Y:S01]  /*0340*/  LEA.HI.X.SX32 R39, R19, R7.reuse, 0x1, P5 ;  /* 0x0000000713277211 */ /* 0x080fe200028f0eff */
[----:B------:R-:W-:Y:S01]  /*0350*/  IMAD R79, R71, 0x2c, RZ ;  /* 0x0000002c474f7824 */ /* 0x000fe200078e02ff */
[-C--:B------:R-:W-:Y:S01]  /*0360*/  IADD3 R18, P4, R31, R6.reuse, RZ ;  /* 0x000000061f127210 */ /* 0x080fe20007f9e0ff */
[----:B------:R-:W-:Y:S01]  /*0370*/  IMAD R81, R71, 0x2e, RZ ;  /* 0x0000002e47517824 */ /* 0x000fe200078e02ff */
[-C--:B------:R-:W-:Y:S01]  /*0380*/  IADD3 R30, P5, R55, R6.reuse, RZ ;  /* 0x00000006371e7210 */ /* 0x080fe20007fbe0ff */
[C---:B------:R-:W-:Y:S01]  /*0390*/  IMAD R45, R71.reuse, 0x13, RZ ;  /* 0x00000013472d7824 */ /* 0x040fe200078e02ff */
[C---:B------:R-:W-:Y:S01]  /*03a0*/  SHF.L.U32 R5, R71.reuse, 0x1, RZ ;  /* 0x0000000147057819 */ /* 0x040fe200000006ff */
        /* <DEDUP_REMOVED lines=10> */
[C---:B------:R-:W-:Y:S01]  /*0450*/  IMAD R93, R71.reuse, 0x3a, RZ ;  /* 0x0000003a475d7824 */ /* 0x040fe200078e02ff */
[CC--:B------:R-:W-:Y:S01]  /*0460*/  LEA R10, P5, R71.reuse, R6.reuse, 0x2 ;  /* 0x00000006470a7211 */ /* 0x0c0fe200078a10ff */
[----:B------:R-:W-:Y:S01]  /*0470*/  IMAD R95, R71, 0x3c, RZ ;  /* 0x0000003c475f7824 */ /* 0x000fe200078e02ff */
[-C--:B------:R-:W-:Y:S01]  /*0480*/  LEA.HI.X.SX32 R13, R9, R7.reuse, 0x1, P2 ;  /* 0x00000007090d7211 */ /* 0x080fe200010f0eff */
[----:B------:R-:W-:Y:S01]  /*0490*/  IMAD R97, R71, 0x3e, RZ ;  /* 0x0000003e47617824 */ /* 0x000fe200078e02ff */
[-C--:B------:R-:W-:Y:S01]  /*04a0*/  LEA.HI.X.SX32 R55, R55, R7.reuse, 0x1, P6 ;  /* 0x0000000737377211 */ /* 0x080fe200030f0eff */
[C---:B------:R-:W-:Y:S01]  /*04b0*/  IMAD R61, R71.reuse, 0x1b, RZ ;  /* 0x0000001b473d7824 */ /* 0x040fe200078e02ff */
[C---:B------:R-:W-:Y:S01]  /*04c0*/  LEA R14, P6, R71.reuse, R6, 0x3 ;  /* 0x00000006470e7211 */ /* 0x040fe200078c18ff */
[C---:B------:R-:W-:Y:S01]  /*04d0*/  IMAD R65, R71.reuse, 0x1d, RZ ;  /* 0x0000001d47417824 */ /* 0x040fe200078e02ff */
[-C--:B------:R-:W-:Y:S01]  /*04e0*/  LEA.HI.X.SX32 R9, R71, R7.reuse, 0x1, P4 ;  /* 0x0000000747097211 */ /* 0x080fe200020f0eff */
[----:B------:R0:W2:Y:S01]  /*04f0*/  LDG.E.U16 R22, [R22.64] ;  /* 0x0000000416167981 */ /* 0x0000a2000c1e1500 */
[----:B------:R-:W-:-:S02]  /*0500*/  LEA.HI.X.SX32 R11, R5, R7, 0x1, P5 ;  /* 0x00000007050b7211 */ /* 0x000fc400028f0eff */
[-C--:B------:R-:W-:Y:S01]  /*0510*/  IADD3 R16, P4, R27, R6.reuse, RZ ;  /* 0x000000061b107210 */ /* 0x080fe20007f9e0ff */
[----:B------:R-:W3:Y:S01]  /*0520*/  LDG.E.U16 R38, [R38.64] ;  /* 0x0000000426267981 */ /* 0x000ee2000c1e1500 */
[-C--:B------:R-:W-:Y:S02]  /*0530*/  IADD3 R20, P5, R35, R6.reuse, RZ ;  /* 0x0000000623147210 */ /* 0x080fe40007fbe0ff */
[-C--:B------:R-:W-:Y:S01]  /*0540*/  LEA.HI.X.SX32 R15, R15, R7.reuse, 0x1, P6 ;  /* 0x000000070f0f7211 */ /* 0x080fe200030f0eff */
[----:B------:R-:W4:Y:S01]  /*0550*/  LDG.E.U16 R54, [R54.64] ;  /* 0x0000000436367981 */ /* 0x000f22000c1e1500 */
[----:B------:R-:W-:Y:S02]  /*0560*/  IADD3 R24, P6, R43, R6, RZ ;  /* 0x000000062b187210 */ /* 0x000fe40007fde0ff */
[-C--:B------:R-:W-:Y:S01]  /*0570*/  LEA.HI.X.SX32 R17, R17, R7.reuse, 0x1, P4 ;  /* 0x0000000711117211 */ /* 0x080fe200020f0eff */
[----:B------:R1:W5:Y:S01]  /*0580*/  LDG.E.U16 R8, [R8.64] ;  /* 0x0000000408087981 */ /* 0x000362000c1e1500 */
[----:B------:R-:W-:-:S02]  /*0590*/  LEA.HI.X.SX32 R21, R21, R7, 0x1, P5 ;  /* 0x0000000715157211 */ /* 0x000fc400028f0eff */
[-C--:B------:R-:W-:Y:S01]  /*05a0*/  IADD3 R26, P4, R47, R6.reuse, RZ ;  /* 0x000000062f1a7210 */ /* 0x080fe20007f9e0ff */
[----:B------:R0:W5:Y:S01]  /*05b0*/  LDG.E.U16 R10, [R10.64] ;  /* 0x000000040a0a7981 */ /* 0x000162000c1e1500 */
[-C--:B------:R-:W-:Y:S02]  /*05c0*/  IADD3 R28, P5, R51, R6.reuse, RZ ;  /* 0x00000006331c7210 */ /* 0x080fe40007fbe0ff */
[-C--:B------:R-:W-:Y:S01]  /*05d0*/  LEA.HI.X.SX32 R25, R25, R7.reuse, 0x1, P6 ;  /* 0x0000000719197211 */ /* 0x080fe200030f0eff */
[----:B------:R0:W5:Y:S01]  /*05e0*/  LDG.E.U16 R12, [R12.64] ;  /* 0x000000040c0c7981 */ /* 0x000162000c1e1500 */
[----:B------:R-:W-:Y:S02]  /*05f0*/  IADD3 R32, P6, R59, R6, RZ ;  /* 0x000000063b207210 */ /* 0x000fe40007fde0ff */
[-C--:B------:R-:W-:Y:S01]  /*0600*/  LEA.HI.X.SX32 R27, R27, R7.reuse, 0x1, P4 ;  /* 0x000000071b1b7211 */ /* 0x080fe200020f0eff */
[----:B------:R-:W5:Y:S01]  /*0610*/  LDG.E.U16 R24, [R24.64] ;  /* 0x0000000418187981 */ /* 0x000f62000c1e1500 */
[----:B------:R-:W-:-:S02]  /*0620*/  LEA.HI.X.SX32 R29, R29, R7, 0x1, P5 ;  /* 0x000000071d1d7211 */ /* 0x000fc400028f0eff */
[-C--:B------:R-:W-:Y:S01]  /*0630*/  IADD3 R34, P4, R63, R6.reuse, RZ ;  /* 0x000000063f227210 */ /* 0x080fe20007f9e0ff */
[----:B------:R-:W5:Y:S01]  /*0640*/  LDG.E.U16 R26, [R26.64] ;  /* 0x000000041a1a7981 */ /* 0x000f62000c1e1500 */
[-C--:B------:R-:W-:Y:S02]  /*0650*/  IADD3 R36, P5, R67, R6.reuse, RZ ;  /* 0x0000000643247210 */ /* 0x080fe40007fbe0ff */
[-C--:B------:R-:W-:Y:S01]  /*0660*/  IADD3 R44, P3, R73, R6.reuse, RZ ;  /* 0x00000006492c7210 */ /* 0x080fe20007f7e0ff */
[----:B------:R-:W5:Y:S01]  /*0670*/  LDG.E.U16 R28, [R28.64] ;  /* 0x000000041c1c7981 */ /* 0x000f62000c1e1500 */
[-C--:B------:R-:W-:Y:S02]  /*0680*/  LEA.HI.X.SX32 R41, R41, R7.reuse, 0x1, P1 ;  /* 0x0000000729297211 */ /* 0x080fe400008f0eff */
[----:B------:R-:W-:Y:S01]  /*0690*/  IADD3 R46, P2, R75, R6, RZ ;  /* 0x000000064b2e7210 */ /* 0x000fe20007f5e0ff */
[----:B------:R-:W5:Y:S01]  /*06a0*/  LDG.E.U16 R30, [R30.64] ;  /* 0x000000041e1e7981 */ /* 0x000f62000c1e1500 */
[----:B------:R-:W-:-:S02]  /*06b0*/  LEA.HI.X.SX32 R33, R33, R7, 0x1, P6 ;  /* 0x0000000721217211 */ /* 0x000fc400030f0eff */
[-C--:B------:R-:W-:Y:S01]  /*06c0*/  IADD3 R56, P1, R85, R6.reuse, RZ ;  /* 0x0000000655387210 */ /* 0x080fe20007f3e0ff */
[----:B------:R-:W5:Y:S01]  /*06d0*/  LDG.E.U16 R40, [R40.64] ;  /* 0x0000000428287981 */ /* 0x000f62000c1e1500 */
[-C--:B------:R-:W-:Y:S02]  /*06e0*/  LEA.HI.X.SX32 R43, R43, R7.reuse, 0x1, P0 ;  /* 0x000000072b2b7211 */ /* 0x080fe400000f0eff */
[-C--:B------:R-:W-:Y:S01]  /*06f0*/  IADD3 R48, P6, R77, R6.reuse, RZ ;  /* 0x000000064d307210 */ /* 0x080fe20007fde0ff */
[----:B------:R-:W5:Y:S01]  /*0700*/  LDG.E.U16 R14, [R14.64] ;  /* 0x000000040e0e7981 */ /* 0x000f62000c1e1500 */
[-C--:B------:R-:W-:Y:S02]  /*0710*/  LEA.HI.X.SX32 R35, R35, R7.reuse, 0x1, P4 ;  /* 0x0000000723237211 */ /* 0x080fe400020f0eff */
[----:B------:R-:W-:Y:S01]  /*0720*/  LEA.HI.X.SX32 R37, R37, R7, 0x1, P5 ;  /* 0x0000000725257211 */ /* 0x000fe200028f0eff */
[----:B------:R-:W5:Y:S01]  /*0730*/  LDG.E.U16 R42, [R42.64] ;  /* 0x000000042a2a7981 */ /* 0x000f62000c1e1500 */
[----:B------:R-:W-:-:S02]  /*0740*/  IADD3 R58, P0, R87, R6, RZ ;  /* 0x00000006573a7210 */ /* 0x000fc40007f1e0ff */
[-C--:B------:R-:W-:Y:S01]  /*0750*/  IADD3 R50, P4, R79, R6.reuse, RZ ;  /* 0x000000064f327210 */ /* 0x080fe20007f9e0ff */
[----:B------:R-:W5:Y:S01]  /*0760*/  LDG.E.U16 R16, [R16.64] ;  /* 0x0000000410107981 */ /* 0x000f62000c1e1500 */
[-C--:B------:R-:W-:Y:S02]  /*0770*/  IADD3 R52, P5, R81, R6.reuse, RZ ;  /* 0x0000000651347210 */ /* 0x080fe40007fbe0ff */
[-C--:B------:R-:W-:Y:S01]  /*0780*/  LEA.HI.X.SX32 R45, R45, R7.reuse, 0x1, P3 ;  /* 0x000000072d2d7211 */ /* 0x080fe200018f0eff */
[----:B------:R-:W5:Y:S01]  /*0790*/  LDG.E.U16 R32, [R32.64] ;  /* 0x0000000420207981 */ /* 0x000f62000c1e1500 */
[----:B------:R-:W-:Y:S02]  /*07a0*/  IADD3 R60, P3, R89, R6, RZ ;  /* 0x00000006593c7210 */ /* 0x000fe40007f7e0ff */
[-C--:B------:R-:W-:Y:S01]  /*07b0*/  LEA.HI.X.SX32 R47, R47, R7.reuse, 0x1, P2 ;  /* 0x000000072f2f7211 */ /* 0x080fe200010f0eff */
[----:B------:R0:W5:Y:S01]  /*07c0*/  LDG.E.U16 R44, [R44.64] ;  /* 0x000000042c2c7981 */ /* 0x000162000c1e1500 */
[----:B------:R-:W-:-:S02]  /*07d0*/  LEA.HI.X.SX32 R57, R57, R7, 0x1, P1 ;  /* 0x0000000739397211 */ /* 0x000fc400008f0eff */
[-C--:B------:R-:W-:Y:S01]  /*07e0*/  IADD3 R62, P2, R91, R6.reuse, RZ ;  /* 0x000000065b3e7210 */ /* 0x080fe20007f5e0ff */
[----:B------:R-:W5:Y:S01]  /*07f0*/  LDG.E.U16 R46, [R46.64] ;  /* 0x000000042e2e7981 */ /* 0x000f62000c1e1500 */
[-C--:B------:R-:W-:Y:S02]  /*0800*/  LEA.HI.X.SX32 R49, R49, R7.reuse, 0x1, P6 ;  /* 0x0000000731317211 */ /* 0x080fe400030f0eff */
[-C--:B------:R-:W-:Y:S01]  /*0810*/  LEA.HI.X.SX32 R59, R59, R7.reuse, 0x1, P0 ;  /* 0x000000073b3b7211 */ /* 0x080fe200000f0eff */
[----:B------:R-:W5:Y:S01]  /*0820*/  LDG.E.U16 R56, [R56.64] ;  /* 0x0000000438387981 */ /* 0x000f62000c1e1500 */
[----:B------:R-:W-:Y:S02]  /*0830*/  IADD3 R64, P6, R93, R6, RZ ;  /* 0x000000065d407210 */ /* 0x000fe40007fde0ff */
[-C--:B------:R-:W-:Y:S01]  /*0840*/  LEA.HI.X.SX32 R51, R51, R7.reuse, 0x1, P4 ;  /* 0x0000000733337211 */ /* 0x080fe200020f0eff */
[----:B------:R-:W5:Y:S01]  /*0850*/  LDG.E.U16 R58, [R58.64] ;  /* 0x000000043a3a7981 */ /* 0x000f62000c1e1500 */
[----:B------:R-:W-:-:S02]  /*0860*/  LEA.HI.X.SX32 R53, R53, R7, 0x1, P5 ;  /* 0x0000000735357211 */ /* 0x000fc400028f0eff */
[-C--:B------:R-:W-:Y:S01]  /*0870*/  IADD3 R66, P4, R95, R6.reuse, RZ ;  /* 0x000000065f427210 */ /* 0x080fe20007f9e0ff */
[----:B------:R-:W5:Y:S01]  /*0880*/  LDG.E.U16 R48, [R48.64] ;  /* 0x0000000430307981 */ /* 0x000f62000c1e1500 */
[----:B------:R-:W-:Y:S02]  /*0890*/  IADD3 R68, P5, R97, R6, RZ ;  /* 0x0000000661447210 */ /* 0x000fe40007fbe0ff */
[-C--:B------:R-:W-:Y:S01]  /*08a0*/  LEA.HI.X.SX32 R61, R61, R7.reuse, 0x1, P3 ;  /* 0x000000073d3d7211 */ /* 0x080fe200018f0eff */
[----:B------:R0:W5:Y:S01]  /*08b0*/  LDG.E.U16 R6, [R6.64] ;  /* 0x0000000406067981 */ /* 0x000162000c1e1500 */
[-C--:B------:R-:W-:Y:S02]  /*08c0*/  LEA.HI.X.SX32 R63, R63, R7.reuse, 0x1, P2 ;  /* 0x000000073f3f7211 */ /* 0x080fe400010f0eff */
[-C--:B------:R-:W-:Y:S01]  /*08d0*/  LEA.HI.X.SX32 R65, R65, R7.reuse, 0x1, P6 ;  /* 0x0000000741417211 */ /* 0x080fe200030f0eff */
[----:B------:R-:W5:Y:S01]  /*08e0*/  LDG.E.U16 R60, [R60.64] ;  /* 0x000000043c3c7981 */ /* 0x000f62000c1e1500 */
[----:B------:R-:W-:-:S02]  /*08f0*/  LEA.HI.X.SX32 R67, R67, R7, 0x1, P4 ;  /* 0x0000000743437211 */ /* 0x000fc400020f0eff */
[----:B------:R-:W-:Y:S01]  /*0900*/  LEA.HI.X.SX32 R69, R69, R7, 0x1, P5 ;  /* 0x0000000745457211 */ /* 0x000fe200028f0eff */
[----:B------:R-:W5:Y:S04]  /*0910*/  LDG.E.U16 R62, [R62.64] ;  /* 0x000000043e3e7981 */ /* 0x000f68000c1e1500 */
        /* <DEDUP_REMOVED lines=8> */
[----:B------:R1:W5:Y:S01]  /*09a0*/  LDG.E.U16 R20, [R20.64] ;  /* 0x0000000414147981 */ /* 0x000362000c1e1500 */
[----:B0-----:R-:W-:-:S02]  /*09b0*/  MOV R7, 0x1 ;  /* 0x0000000100077802 */ /* 0x001fc40000000f00 */
[----:B------:R-:W-:Y:S02]  /*09c0*/  SHF.L.U32 R5, R3, 0x1, RZ ;  /* 0x0000000103057819 */ /* 0x000fe400000006ff */
[----:B------:R-:W-:Y:S02]  /*09d0*/  ISETP.LE.AND P0, PT, R7, c[0x0][0x1d0], PT ;  /* 0x0000740007007a0c */ /* 0x000fe40003f03270 */
[C---:B------:R-:W-:Y:S02]  /*09e0*/  LOP3.LUT R7, R5.reuse, 0x10, RZ, 0x3c, !PT ;  /* 0x0000001005077812 */ /* 0x040fe400078e3cff */
[C---:B-1----:R-:W-:Y:S02]  /*09f0*/  LOP3.LUT R9, R5.reuse, 0x20, RZ, 0x3c, !PT ;  /* 0x0000002005097812 */ /* 0x042fe400078e3cff */
[C---:B------:R-:W-:Y:S02]  /*0a00*/  LOP3.LUT R11, R5.reuse, 0x30, RZ, 0x3c, !PT ;  /* 0x00000030050b7812 */ /* 0x040fe400078e3cff */
[----:B------:R-:W-:Y:S01]  /*0a10*/  LOP3.LUT R13, R5, 0x40, RZ, 0x3c, !PT ;  /* 0x00000040050d7812 */ /* 0x000fe200078e3cff */
[----:B------:R-:W-:Y:S01]  /*0a20*/  CS2R R120, SRZ ;  /* 0x0000000000787805 */ /* 0x000fe2000001ff00 */
[----:B------:R-:W-:Y:S01]  /*0a30*/  MOV R23, 0x3f800000 ;  /* 0x3f80000000177802 */ /* 0x000fe20000000f00 */
        /* <DEDUP_REMOVED lines=19> */
[----:B--2---:R0:W-:Y:S04]  /*0b70*/  STS.U16 [R5+0x800], R22 ;  /* 0x0008001605007388 */ /* 0x0041e80000000400 */
[----:B---3--:R-:W-:Y:S04]  /*0b80*/  STS.U16 [R5+0x1000], R38 ;  /* 0x0010002605007388 */ /* 0x008fe80000000400 */
[----:B----4-:R-:W-:Y:S01]  /*0b90*/  STS.U16 [R5+0x1800], R54 ;  /* 0x0018003605007388 */ /* 0x010fe20000000400 */
[----:B0-----:R-:W-:-:S03]  /*0ba0*/  MOV R22, 0x3f800000 ;  /* 0x3f80000000167802 */ /* 0x001fc60000000f00 */
[----:B-----5:R-:W-:Y:S04]  /*0bb0*/  STS.U16 [R5], R6 ;  /* 0x0000000605007388 */ /* 0x020fe80000000400 */
[----:B------:R-:W-:Y:S04]  /*0bc0*/  STS.U16 [R7+0x100], R8 ;  /* 0x0001000807007388 */ /* 0x000fe80000000400 */
[----:B------:R-:W-:Y:S04]  /*0bd0*/  STS.U16 [R7+0x900], R24 ;  /* 0x0009001807007388 */ /* 0x000fe80000000400 */
[----:B------:R-:W-:Y:S04]  /*0be0*/  STS.U16 [R7+0x1100], R40 ;  /* 0x0011002807007388 */ /* 0x000fe80000000400 */
[----:B------:R0:W-:Y:S04]  /*0bf0*/  STS.U16 [R7+0x1900], R56 ;  /* 0x0019003807007388 */ /* 0x0001e80000000400 */
[----:B------:R-:W-:Y:S04]  /*0c00*/  STS.U16 [R9+0x200], R10 ;  /* 0x0002000a09007388 */ /* 0x000fe80000000400 */
[----:B------:R-:W-:Y:S01]  /*0c10*/  STS.U16 [R9+0xa00], R26 ;  /* 0x000a001a09007388 */ /* 0x000fe20000000400 */
[----:B0-----:R-:W-:-:S03]  /*0c20*/  LOP3.LUT R7, R5, 0x50, RZ, 0x3c, !PT ;  /* 0x0000005005077812 */ /* 0x001fc600078e3cff */
[----:B------:R-:W-:Y:S04]  /*0c30*/  STS.U16 [R9+0x1200], R42 ;  /* 0x0012002a09007388 */ /* 0x000fe80000000400 */
[----:B------:R0:W-:Y:S04]  /*0c40*/  STS.U16 [R9+0x1a00], R58 ;  /* 0x001a003a09007388 */ /* 0x0001e80000000400 */
[----:B------:R-:W-:Y:S04]  /*0c50*/  STS.U16 [R11+0x300], R12 ;  /* 0x0003000c0b007388 */ /* 0x000fe80000000400 */
[----:B------:R-:W-:Y:S01]  /*0c60*/  STS.U16 [R11+0xb00], R28 ;  /* 0x000b001c0b007388 */ /* 0x000fe20000000400 */
[----:B0-----:R-:W-:-:S02]  /*0c70*/  LOP3.LUT R9, R5, 0x60, RZ, 0x3c, !PT ;  /* 0x0000006005097812 */ /* 0x001fc400078e3cff */
[----:B------:R-:W-:Y:S01]  /*0c80*/  LOP3.LUT R5, R5, 0x70, RZ, 0x3c, !PT ;  /* 0x0000007005057812 */ /* 0x000fe200078e3cff */
[----:B------:R-:W-:Y:S04]  /*0c90*/  STS.U16 [R11+0x1300], R44 ;  /* 0x0013002c0b007388 */ /* 0x000fe80000000400 */
[----:B------:R-:W-:Y:S04]  /*0ca0*/  STS.U16 [R11+0x1b00], R60 ;  /* 0x001b003c0b007388 */ /* 0x000fe80000000400 */
[----:B------:R-:W-:Y:S04]  /*0cb0*/  STS.U16 [R13+0x400], R14 ;  /* 0x0004000e0d007388 */ /* 0x000fe80000000400 */
[----:B------:R-:W-:Y:S04]  /*0cc0*/  STS.U16 [R13+0xc00], R30 ;  /* 0x000c001e0d007388 */ /* 0x000fe80000000400 */
[----:B------:R-:W-:Y:S04]  /*0cd0*/  STS.U16 [R13+0x1400], R46 ;  /* 0x0014002e0d007388 */ /* 0x000fe80000000400 */
[----:B------:R0:W-:Y:S04]  /*0ce0*/  STS.U16 [R13+0x1c00], R62 ;  /* 0x001c003e0d007388 */ /* 0x0001e80000000400 */
[----:B------:R-:W-:Y:S04]  /*0cf0*/  STS.U16 [R7+0x500], R16 ;  /* 0x0005001007007388 */ /* 0x000fe80000000400 */
[----:B------:R-:W-:Y:S04]  /*0d00*/  STS.U16 [R7+0xd00], R32 ;  /* 0x000d002007007388 */ /* 0x000fe80000000400 */
        /* <DEDUP_REMOVED lines=8> */
[----:B------:R-:W-:Y:S01]  /*0d90*/  STS.U16 [R5+0x1f00], R68 ;  /* 0x001f004405007388 */ /* 0x000fe20000000400 */
[----:B0-----:R-:W-:-:S02]  /*0da0*/  MOV R13, 0xff800000 ;  /* 0xff800000000d7802 */ /* 0x001fc40000000f00 */
[C---:B------:R-:W-:Y:S01]  /*0db0*/  LOP3.LUT R8, R0.reuse, 0x60, RZ, 0xc0, !PT ;  /* 0x0000006000087812 */ /* 0x040fe200078ec0ff */
[----:B------:R0:W-:Y:S01]  /*0dc0*/  STS.U16 [R5+0x700], R20 ;  /* 0x0007001405007388 */ /* 0x0001e20000000400 */
[C---:B-1----:R-:W-:Y:S02]  /*0dd0*/  SHF.L.U32 R9, R0.reuse, 0x1, RZ ;  /* 0x0000000100097819 */ /* 0x042fe400000006ff */
[----:B------:R-:W-:Y:S02]  /*0de0*/  SHF.L.U32 R10, R0, 0x3, RZ ;  /* 0x00000003000a7819 */ /* 0x000fe400000006ff */
[----:B0-----:R-:W-:Y:S01]  /*0df0*/  MOV R20, 0x3f800000 ;  /* 0x3f80000000147802 */ /* 0x001fe20000000f00 */
[----:B------:R-:W-:Y:S05]  /*0e00*/  @!P0 BRA `(.L_x_0) ;  /* 0x0000358000008947 */ /* 0x000fea0003800000 */
[C---:B------:R-:W-:Y:S01]  /*0e10*/  LOP3.LUT R24, R0.reuse, 0x7, RZ, 0xc0, !PT ;  /* 0x0000000700187812 */ /* 0x040fe200078ec0ff */
[----:B------:R-:W-:Y:S01]  /*0e20*/  CS2R R120, SRZ ;  /* 0x0000000000787805 */ /* 0x000fe2000001ff00 */
[----:B------:R-:W-:Y:S01]  /*0e30*/  LOP3.LUT R5, R9, 0x10, RZ, 0xc0, !PT ;  /* 0x0000001009057812 */ /* 0x000fe200078ec0ff */
[----:B------:R-:W-:Y:S01]  /*0e40*/  CS2R R122, SRZ ;  /* 0x00000000007a7805 */ /* 0x000fe2000001ff00 */
[----:B------:R-:W-:Y:S01]  /*0e50*/  LOP3.LUT P0, RZ, R0, 0x40, RZ, 0xc0, !PT ;  /* 0x0000004000ff7812 */ /* 0x000fe2000780c0ff */
[----:B------:R-:W-:Y:S01]  /*0e60*/  IMAD R13, R24, 0x110, RZ ;  /* 0x00000110180d7824 */ /* 0x000fe200078e02ff */
[--C-:B------:R-:W-:Y:S01]  /*0e70*/  LOP3.LUT R14, R5, 0x60, R0.reuse, 0xf8, !PT ;  /* 0x00000060050e7812 */ /* 0x100fe200078ef800 */
[----:B------:R-:W-:Y:S01]  /*0e80*/  IMAD R5, R2, c[0x0][0x1a0], RZ ;  /* 0x0000680002057a24 */ /* 0x000fe200078e02ff */
[C---:B------:R-:W-:Y:S01]  /*0e90*/  LOP3.LUT R12, R0.reuse, 0x3f, RZ, 0xc0, !PT ;  /* 0x0000003f000c7812 */ /* 0x040fe200078ec0ff */
[----:B------:R-:W-:Y:S01]  /*0ea0*/  CS2R R100, SRZ ;  /* 0x0000000000647805 */ /* 0x000fe2000001ff00 */
[----:B------:R-:W-:Y:S01]  /*0eb0*/  LOP3.LUT R7, R0, 0x1f, RZ, 0xc0, !PT ;  /* 0x0000001f00077812 */ /* 0x000fe200078ec0ff */
[----:B------:R-:W-:Y:S01]  /*0ec0*/  CS2R R102, SRZ ;  /* 0x0000000000667805 */ /* 0x000fe2000001ff00 */
[----:B------:R-:W-:Y:S01]  /*0ed0*/  LOP3.LUT R21, R13, R14, RZ, 0x3c, !PT ;  /* 0x0000000e0d157212 */ /* 0x000fe200078e3cff */
[C---:B------:R-:W-:Y:S01]  /*0ee0*/  IMAD R19, R12.reuse, c[0x0][0x1b4], RZ ;  /* 0x00006d000c137a24 */ /* 0x040fe200078e02ff */
[----:B------:R-:W-:Y:S01]  /*0ef0*/  SHF.R.U32.HI R14, RZ, 0x5, R0 ;  /* 0x00000005ff0e7819 */ /* 0x000fe20000011600 */
[----:B------:R-:W-:Y:S01]  /*0f00*/  IMAD R13, R7, c[0x0][0x1a8], RZ ;  /* 0x00006a00070d7a24 */ /* 0x000fe200078e02ff */
[----:B------:R-:W-:Y:S01]  /*0f10*/  SHF.L.U32 R11, R12, 0x1, RZ ;  /* 0x000000010c0b7819 */ /* 0x000fe200000006ff */
[----:B------:R-:W-:Y:S01]  /*0f20*/  CS2R R136, SRZ ;  /* 0x0000000000887805 */ /* 0x000fe2000001ff00 */
[----:B------:R-:W-:Y:S01]  /*0f30*/  SEL R6, RZ, 0x90, !P0 ;  /* 0x00000090ff067807 */ /* 0x000fe20004000000 */
[----:B------:R-:W-:Y:S01]  /*0f40*/  CS2R R138, SRZ ;  /* 0x00000000008a7805 */ /* 0x000fe2000001ff00 */
[----:B------:R-:W-:Y:S01]  /*0f50*/  SGXT.U32 R14, R14, 0x2 ;  /* 0x000000020e0e781a */ /* 0x000fe20000000000 */
[----:B------:R-:W-:Y:S01]  /*0f60*/  CS2R R124, SRZ ;  /* 0x00000000007c7805 */ /* 0x000fe2000001ff00 */
[----:B------:R-:W-:Y:S01]  /*0f70*/  LOP3.LUT R11, R6, R11, RZ, 0x3c, !PT ;  /* 0x0000000b060b7212 */ /* 0x000fe200078e3cff */
[----:B------:R-:W-:Y:S01]  /*0f80*/  IMAD R6, R2, c[0x0][0x1b0], RZ ;  /* 0x00006c0002067a24 */ /* 0x000fe200078e02ff */
[----:B------:R-:W-:Y:S01]  /*0f90*/  SHF.L.U32 R7, R5, 0x1, RZ ;  /* 0x0000000105077819 */ /* 0x000fe200000006ff */
[----:B------:R-:W-:Y:S01]  /*0fa0*/  IMAD R14, R14, c[0x0][0x1a4], RZ ;  /* 0x000069000e0e7a24 */ /* 0x000fe200078e02ff */
[C---:B------:R-:W-:Y:S01]  /*0fb0*/  SHF.L.U32 R12, R13.reuse, 0x1, RZ ;  /* 0x000000010d0c7819 */ /* 0x040fe200000006ff */
[----:B------:R-:W-:Y:S01]  /*0fc0*/  IMAD.HI R18, R6, 0x2, RZ ;  /* 0x0000000206127827 */ /* 0x000fe200078e02ff */
[----:B------:R-:W-:Y:S01]  /*0fd0*/  SHF.L.U32 R15, R0, 0x7, RZ ;  /* 0x00000007000f7819 */ /* 0x000fe200000006ff */
[----:B------:R-:W-:Y:S01]  /*0fe0*/  CS2R R126, SRZ ;  /* 0x00000000007e7805 */ /* 0x000fe2000001ff00 */
[----:B------:R-:W-:Y:S01]  /*0ff0*/  MOV R30, c[0x0][0x1a4] ;  /* 0x00006900001e7a02 */ /* 0x000fe20000000f00 */
[----:B------:R-:W-:Y:S01]  /*1000*/  CS2R R88, SRZ ;  /* 0x0000000000587805 */ /* 0x000fe2000001ff00 */
[----:B------:R-:W-:Y:S01]  /*1010*/  SHF.L.U32 R16, R6, 0x1, RZ ;  /* 0x0000000106107819 */ /* 0x000fe200000006ff */
[----:B------:R-:W-:Y:S01]  /*1020*/  IMAD.HI R6, R13, 0x2, RZ ;  /* 0x000000020d067827 */ /* 0x000fe200078e02ff */
[----:B------:R-:W-:Y:S01]  /*1030*/  SHF.L.U32 R17, R19, 0x1, RZ ;  /* 0x0000000113117819 */ /* 0x000fe200000006ff */
[----:B------:R-:W-:Y:S01]  /*1040*/  CS2R R90, SRZ ;  /* 0x00000000005a7805 */ /* 0x000fe2000001ff00 */
[----:B------:R-:W-:Y:S01]  /*1050*/  IADD3 R196, P0, P1, R12, c[0x0][0x168], R7 ;  /* 0x00005a000cc47a10 */ /* 0x000fe2000791e007 */
[----:B------:R-:W-:Y:S01]  /*1060*/  IMAD.HI R7, R5, 0x2, RZ ;  /* 0x0000000205077827 */ /* 0x000fe200078e02ff */
[----:B------:R-:W-:Y:S01]  /*1070*/  LOP3.LUT R12, R15, 0x800, RZ, 0xc0, !PT ;  /* 0x000008000f0c7812 */ /* 0x000fe200078ec0ff */
[----:B------:R-:W-:Y:S01]  /*1080*/  CS2R R92, SRZ ;  /* 0x00000000005c7805 */ /* 0x000fe2000001ff00 */
[C---:B------:R-:W-:Y:S01]  /*1090*/  LEA R15, R30.reuse, R14, 0x2 ;  /* 0x0000000e1e0f7211 */ /* 0x040fe200078e10ff */
[----:B------:R-:W-:Y:S01]  /*10a0*/  IMAD.HI R19, R19, 0x2, RZ ;  /* 0x0000000213137827 */ /* 0x000fe200078e02ff */
[----:B------:R-:W-:Y:S01]  /*10b0*/  IADD3 R158, P2, P3, R17, c[0x0][0x170], R16 ;  /* 0x00005c00119e7a10 */ /* 0x000fe20007b5e010 */
[----:B------:R-:W-:Y:S01]  /*10c0*/  CS2R R94, SRZ ;  /* 0x00000000005e7805 */ /* 0x000fe2000001ff00 */
[----:B------:R-:W-:Y:S01]  /*10d0*/  SHF.R.U32.HI R17, RZ, 0x6, R0 ;  /* 0x00000006ff117819 */ /* 0x000fe20000011600 */
[----:B------:R-:W-:Y:S01]  /*10e0*/  CS2R R128, SRZ ;  /* 0x0000000000807805 */ /* 0x000fe2000001ff00 */
[C---:B------:R-:W-:Y:S01]  /*10f0*/  LEA R16, R30.reuse, R15, 0x2 ;  /* 0x0000000f1e107211 */ /* 0x040fe200078e10ff */
[----:B------:R-:W-:Y:S01]  /*1100*/  CS2R R130, SRZ ;  /* 0x0000000000827805 */ /* 0x000fe2000001ff00 */
[----:B------:R-:W-:Y:S01]  /*1110*/  SGXT.U32 R5, R17, 0x1 ;  /* 0x000000011105781a */ /* 0x000fe20000000000 */
[----:B------:R-:W-:Y:S01]  /*1120*/  CS2R R84, SRZ ;  /* 0x0000000000547805 */ /* 0x000fe2000001ff00 */
[----:B------:R-:W-:Y:S01]  /*1130*/  LEA R17, R30, R16, 0x2 ;  /* 0x000000101e117211 */ /* 0x000fe200078e10ff */
[----:B------:R-:W-:Y:S01]  /*1140*/  CS2R R86, SRZ ;  /* 0x0000000000567805 */ /* 0x000fe2000001ff00 */
[----:B------:R-:W-:Y:S01]  /*1150*/  IADD3.X R28, R6, c[0x0][0x16c], R7, P0, P1 ;  /* 0x00005b00061c7a10 */ /* 0x000fe200007e2407 */
[----:B------:R-:W-:Y:S01]  /*1160*/  IMAD R20, R5, c[0x0][0x1b8], RZ ;  /* 0x00006e0005147a24 */ /* 0x000fe200078e02ff */
[----:B------:R-:W-:-:S02]  /*1170*/  LEA R5, R30, R17, 0x2 ;  /* 0x000000111e057211 */ /* 0x000fc400078e10ff */
[-C--:B------:R-:W-:Y:S02]  /*1180*/  LEA R226, P0, R14, R196.reuse, 0x1 ;  /* 0x000000c40ee27211 */ /* 0x080fe400078008ff */
[C---:B------:R-:W-:Y:S02]  /*1190*/  LEA R6, R30.reuse, R5, 0x2 ;  /* 0x000000051e067211 */ /* 0x040fe400078e10ff */
[----:B------:R-:W-:Y:S02]  /*11a0*/  LEA R224, P1, R15, R196, 0x1 ;  /* 0x000000c40fe07211 */ /* 0x000fe400078208ff */
[----:B------:R-:W-:Y:S02]  /*11b0*/  LEA R7, R30, R6, 0x2 ;  /* 0x000000061e077211 */ /* 0x000fe400078e10ff */
[----:B------:R-:W-:Y:S02]  /*11c0*/  LEA.HI.X.SX32 R227, R14, R28, 0x1, P0 ;  /* 0x0000001c0ee37211 */ /* 0x000fe400000f0eff */
[----:B------:R-:W-:-:S02]  /*11d0*/  LEA R13, R30, R7, 0x2 ;  /* 0x000000071e0d7211 */ /* 0x000fc400078e10ff */
[----:B------:R-:W-:Y:S02]  /*11e0*/  LEA R222, P0, R16, R196, 0x1 ;  /* 0x000000c410de7211 */ /* 0x000fe400078008ff */
[C---:B------:R-:W-:Y:S02]  /*11f0*/  LEA R14, R30.reuse, R13, 0x2 ;  /* 0x0000000d1e0e7211 */ /* 0x040fe400078e10ff */
[----:B------:R-:W-:Y:S02]  /*1200*/  LEA.HI.X.SX32 R225, R15, R28, 0x1, P1 ;  /* 0x0000001c0fe17211 */ /* 0x000fe400008f0eff */
[----:B------:R-:W-:Y:S02]  /*1210*/  LEA R15, R30, R14, 0x2 ;  /* 0x0000000e1e0f7211 */ /* 0x000fe400078e10ff */
[----:B------:R-:W-:Y:S02]  /*1220*/  LEA R220, P1, R17, R196, 0x1 ;  /* 0x000000c411dc7211 */ /* 0x000fe400078208ff */
[----:B------:R-:W-:-:S02]  /*1230*/  LEA.HI.X.SX32 R223, R16, R28, 0x1, P0 ;  /* 0x0000001c10df7211 */ /* 0x000fc400000f0eff */
[----:B------:R-:W-:Y:S02]  /*1240*/  LEA R218, P0, R5, R196, 0x1 ;  /* 0x000000c405da7211 */ /* 0x000fe400078008ff */
[----:B------:R-:W-:Y:S02]  /*1250*/  LEA R16, R30, R15, 0x2 ;  /* 0x0000000f1e107211 */ /* 0x000fe400078e10ff */
[----:B------:R-:W-:Y:S02]  /*1260*/  MOV R32, c[0x0][0x1b8] ;  /* 0x00006e0000207a02 */ /* 0x000fe40000000f00 */
[----:B------:R-:W-:Y:S02]  /*1270*/  LEA.HI.X.SX32 R221, R17, R28, 0x1, P1 ;  /* 0x0000001c11dd7211 */ /* 0x000fe400008f0eff */
[----:B------:R-:W-:Y:S02]  /*1280*/  LEA R216, P1, R6, R196, 0x1 ;  /* 0x000000c406d87211 */ /* 0x000fe400078208ff */
[----:B------:R-:W-:-:S02]  /*1290*/  LEA.HI.X.SX32 R219, R5, R28, 0x1, P0 ;  /* 0x0000001c05db7211 */ /* 0x000fc400000f0eff */
[----:B------:R-:W-:Y:S02]  /*12a0*/  IADD3.X R26, R19, c[0x0][0x174], R18, P2, P3 ;  /* 0x00005d00131a7a10 */ /* 0x000fe400017e6412 */
[----:B------:R-:W-:Y:S02]  /*12b0*/  LEA R5, R30, R16, 0x2 ;  /* 0x000000101e057211 */ /* 0x000fe400078e10ff */
[----:B------:R-:W-:Y:S02]  /*12c0*/  LEA R18, R32, R20, 0x1 ;  /* 0x0000001420127211 */ /* 0x000fe400078e08ff */
[----:B------:R-:W-:Y:S02]  /*12d0*/  LEA.HI.X.SX32 R217, R6, R28, 0x1, P1 ;  /* 0x0000001c06d97211 */ /* 0x000fe400008f0eff */
[----:B------:R-:W-:Y:S02]  /*12e0*/  LEA R214, P0, R7, R196, 0x1 ;  /* 0x000000c407d67211 */ /* 0x000fe400078008ff */
[----:B------:R-:W-:-:S02]  /*12f0*/  LEA R6, R30, R5, 0x2 ;  /* 0x000000051e067211 */ /* 0x000fc400078e10ff */
[----:B------:R-:W-:Y:S02]  /*1300*/  LEA R19, R32, R18, 0x1 ;  /* 0x0000001220137211 */ /* 0x000fe400078e08ff */
[-C--:B------:R-:W-:Y:S02]  /*1310*/  LEA R210, P2, R14, R196.reuse, 0x1 ;  /* 0x000000c40ed27211 */ /* 0x080fe400078408ff */
[----:B------:R-:W-:Y:S02]  /*1320*/  LEA R212, P1, R13, R196, 0x1 ;  /* 0x000000c40dd47211 */ /* 0x000fe400078208ff */
[----:B------:R-:W-:Y:S02]  /*1330*/  LEA.HI.X.SX32 R215, R7, R28, 0x1, P0 ;  /* 0x0000001c07d77211 */ /* 0x000fe400000f0eff */
[----:B------:R-:W-:Y:S02]  /*1340*/  IADD3 R12, R12, R21, RZ ;  /* 0x000000150c0c7210 */ /* 0x000fe40007ffe0ff */
[----:B------:R-:W-:-:S02]  /*1350*/  LEA R7, R30, R6, 0x2 ;  /* 0x000000061e077211 */ /* 0x000fc400078e10ff */
[----:B------:R-:W-:Y:S02]  /*1360*/  LEA R21, R32, R19, 0x1 ;  /* 0x0000001320157211 */ /* 0x000fe400078e08ff */
[-C--:B------:R-:W-:Y:S02]  /*1370*/  LEA.HI.X.SX32 R211, R14, R28.reuse, 0x1, P2 ;  /* 0x0000001c0ed37211 */ /* 0x080fe400010f0eff */
[----:B------:R-:W-:Y:S02]  /*1380*/  LEA.HI.X.SX32 R213, R13, R28, 0x1, P1 ;  /* 0x0000001c0dd57211 */ /* 0x000fe400008f0eff */
[----:B------:R-:W-:Y:S02]  /*1390*/  LEA R204, P2, R5, R196, 0x1 ;  /* 0x000000c405cc7211 */ /* 0x000fe400078408ff */
[----:B------:R-:W-:Y:S02]  /*13a0*/  LEA R13, R30, R7, 0x2 ;  /* 0x000000071e0d7211 */ /* 0x000fe400078e10ff */
[----:B------:R-:W-:-:S02]  /*13b0*/  LEA R22, R32, R21, 0x1 ;  /* 0x0000001520167211 */ /* 0x000fc400078e08ff */
[-C--:B------:R-:W-:Y:S02]  /*13c0*/  LEA R208, P0, R15, R196.reuse, 0x1 ;  /* 0x000000c40fd07211 */ /* 0x080fe400078008ff */
[----:B------:R-:W-:Y:S02]  /*13d0*/  LEA R206, P1, R16, R196, 0x1 ;  /* 0x000000c410ce7211 */ /* 0x000fe400078208ff */
[----:B------:R-:W-:Y:S02]  /*13e0*/  LEA.HI.X.SX32 R205, R5, R28, 0x1, P2 ;  /* 0x0000001c05cd7211 */ /* 0x000fe400010f0eff */
[----:B------:R-:W-:Y:S02]  /*13f0*/  LEA R5, R30, R13, 0x2 ;  /* 0x0000000d1e057211 */ /* 0x000fe400078e10ff */
[----:B------:R-:W-:Y:S02]  /*1400*/  LEA R17, R32, R22, 0x1 ;  /* 0x0000001620117211 */ /* 0x000fe400078e08ff */
[----:B------:R-:W-:-:S02]  /*1410*/  LEA.HI.X.SX32 R209, R15, R28, 0x1, P0 ;  /* 0x0000001c0fd17211 */ /* 0x000fc400000f0eff */
[----:B------:R-:W-:Y:S01]  /*1420*/  LEA.HI.X.SX32 R207, R16, R28, 0x1, P1 ;  /* 0x0000001c10cf7211 */ /* 0x000fe200008f0eff */
[----:B------:R-:W-:Y:S01]  /*1430*/  IMAD R16, R24, 0x90, RZ ;  /* 0x0000009018107824 */ /* 0x000fe200078e02ff */
[-C--:B------:R-:W-:Y:S02]  /*1440*/  LEA R202, P0, R6, R196.reuse, 0x1 ;  /* 0x000000c406ca7211 */ /* 0x080fe400078008ff */
[-C--:B------:R-:W-:Y:S02]  /*1450*/  LEA R200, P1, R7, R196.reuse, 0x1 ;  /* 0x000000c407c87211 */ /* 0x080fe400078208ff */
[-C--:B------:R-:W-:Y:S02]  /*1460*/  LEA R198, P2, R13, R196.reuse, 0x1 ;  /* 0x000000c40dc67211 */ /* 0x080fe400078408ff */
[----:B------:R-:W-:Y:S02]  /*1470*/  LEA R196, P3, R5, R196, 0x1 ;  /* 0x000000c405c47211 */ /* 0x000fe400078608ff */
[----:B------:R-:W-:-:S02]  /*1480*/  LEA R23, R32, R17, 0x1 ;  /* 0x0000001120177211 */ /* 0x000fc400078e08ff */
[-C--:B------:R-:W-:Y:S02]  /*1490*/  LEA.HI.X.SX32 R197, R5, R28.reuse, 0x1, P3 ;  /* 0x0000001c05c57211 */ /* 0x080fe400018f0eff */
[----:B------:R-:W-:Y:S02]  /*14a0*/  LEA R5, R32, R23, 0x1 ;  /* 0x0000001720057211 */ /* 0x000fe400078e08ff */
[-C--:B------:R-:W-:Y:S02]  /*14b0*/  LEA.HI.X.SX32 R203, R6, R28.reuse, 0x1, P0 ;  /* 0x0000001c06cb7211 */ /* 0x080fe400000f0eff */
[C---:B------:R-:W-:Y:S02]  /*14c0*/  LEA R6, R32.reuse, R5, 0x1 ;  /* 0x0000000520067211 */ /* 0x040fe400078e08ff */
[----:B------:R-:W-:Y:S02]  /*14d0*/  LEA.HI.X.SX32 R201, R7, R28, 0x1, P1 ;  /* 0x0000001c07c97211 */ /* 0x000fe400008f0eff */
[----:B------:R-:W-:-:S02]  /*14e0*/  LEA R7, R32, R6, 0x1 ;  /* 0x0000000620077211 */ /* 0x000fc400078e08ff */
[----:B------:R-:W-:Y:S02]  /*14f0*/  LEA R192, P1, R18, R158, 0x1 ;  /* 0x0000009e12c07211 */ /* 0x000fe400078208ff */
[----:B------:R-:W-:Y:S02]  /*1500*/  LEA.HI.X.SX32 R199, R13, R28, 0x1, P2 ;  /* 0x0000001c0dc77211 */ /* 0x000fe400010f0eff */
[-C--:B------:R-:W-:Y:S02]  /*1510*/  LEA R190, P2, R19, R158.reuse, 0x1 ;  /* 0x0000009e13be7211 */ /* 0x080fe400078408ff */
[----:B------:R-:W-:Y:S02]  /*1520*/  LEA R13, R32, R7, 0x1 ;  /* 0x00000007200d7211 */ /* 0x000fe400078e08ff */
[----:B------:R-:W-:Y:S02]  /*1530*/  LEA R194, P0, R20, R158, 0x1 ;  /* 0x0000009e14c27211 */ /* 0x000fe400078008ff */
[----:B------:R-:W-:-:S02]  /*1540*/  LEA.HI.X.SX32 R193, R18, R26, 0x1, P1 ;  /* 0x0000001a12c17211 */ /* 0x000fc400008f0eff */
[----:B------:R-:W-:Y:S02]  /*1550*/  LEA R184, P1, R22, R158, 0x1 ;  /* 0x0000009e16b87211 */ /* 0x000fe400078208ff */
[-C--:B------:R-:W-:Y:S02]  /*1560*/  LEA.HI.X.SX32 R191, R19, R26.reuse, 0x1, P2 ;  /* 0x0000001a13bf7211 */ /* 0x080fe400010f0eff */
[----:B------:R-:W-:Y:S02]  /*1570*/  LEA R14, R32, R13, 0x1 ;  /* 0x0000000d200e7211 */ /* 0x000fe400078e08ff */
[----:B------:R-:W-:Y:S02]  /*1580*/  LEA.HI.X.SX32 R195, R20, R26, 0x1, P0 ;  /* 0x0000001a14c37211 */ /* 0x000fe400000f0eff */
[-C--:B------:R-:W-:Y:S02]  /*1590*/  LEA R182, P2, R17, R158.reuse, 0x1 ;  /* 0x0000009e11b67211 */ /* 0x080fe400078408ff */
[----:B------:R-:W-:-:S02]  /*15a0*/  LEA R188, P0, R21, R158, 0x1 ;  /* 0x0000009e15bc7211 */ /* 0x000fc400078008ff */
[----:B------:R-:W-:Y:S02]  /*15b0*/  LEA.HI.X.SX32 R185, R22, R26, 0x1, P1 ;  /* 0x0000001a16b97211 */ /* 0x000fe400008f0eff */
[----:B------:R-:W-:Y:S02]  /*15c0*/  LEA R178, P1, R5, R158, 0x1 ;  /* 0x0000009e05b27211 */ /* 0x000fe400078208ff */
[----:B------:R-:W-:Y:S02]  /*15d0*/  LEA R15, R32, R14, 0x1 ;  /* 0x0000000e200f7211 */ /* 0x000fe400078e08ff */
[-C--:B------:R-:W-:Y:S02]  /*15e0*/  LEA.HI.X.SX32 R183, R17, R26.reuse, 0x1, P2 ;  /* 0x0000001a11b77211 */ /* 0x080fe400010f0eff */
[----:B------:R-:W-:Y:S02]  /*15f0*/  LEA.HI.X.SX32 R189, R21, R26, 0x1, P0 ;  /* 0x0000001a15bd7211 */ /* 0x000fe400000f0eff */
[----:B------:R-:W-:-:S02]  /*1600*/  LEA R176, P2, R6, R158, 0x1 ;  /* 0x0000009e06b07211 */ /* 0x000fc400078408ff */
[----:B------:R-:W-:Y:S02]  /*1610*/  LEA R180, P0, R23, R158, 0x1 ;  /* 0x0000009e17b47211 */ /* 0x000fe400078008ff */
[-C--:B------:R-:W-:Y:S02]  /*1620*/  LEA.HI.X.SX32 R179, R5, R26.reuse, 0x1, P1 ;  /* 0x0000001a05b37211 */ /* 0x080fe400008f0eff */
[----:B------:R-:W-:Y:S02]  /*1630*/  LEA R5, R32, R15, 0x1 ;  /* 0x0000000f20057211 */ /* 0x000fe400078e08ff */
[-C--:B------:R-:W-:Y:S02]  /*1640*/  LEA.HI.X.SX32 R177, R6, R26.reuse, 0x1, P2 ;  /* 0x0000001a06b17211 */ /* 0x080fe400010f0eff */
[----:B------:R-:W-:Y:S02]  /*1650*/  LEA.HI.X.SX32 R181, R23, R26, 0x1, P0 ;  /* 0x0000001a17b57211 */ /* 0x000fe400000f0eff */
[----:B------:R-:W-:-:S02]  /*1660*/  LEA R166, P2, R14, R158, 0x1 ;  /* 0x0000009e0ea67211 */ /* 0x000fc400078408ff */
[-C--:B------:R-:W-:Y:S02]  /*1670*/  LEA R174, P0, R7, R158.reuse, 0x1 ;  /* 0x0000009e07ae7211 */ /* 0x080fe400078008ff */
[----:B------:R-:W-:Y:S02]  /*1680*/  LEA R170, P1, R13, R158, 0x1 ;  /* 0x0000009e0daa7211 */ /* 0x000fe400078208ff */
[----:B------:R-:W-:Y:S02]  /*1690*/  LEA R6, R32, R5, 0x1 ;  /* 0x0000000520067211 */ /* 0x000fe400078e08ff */
[-C--:B------:R-:W-:Y:S02]  /*16a0*/  LEA.HI.X.SX32 R167, R14, R26.reuse, 0x1, P2 ;  /* 0x0000001a0ea77211 */ /* 0x080fe400010f0eff */
[-C--:B------:R-:W-:Y:S02]  /*16b0*/  LEA.HI.X.SX32 R175, R7, R26.reuse, 0x1, P0 ;  /* 0x0000001a07af7211 */ /* 0x080fe400000f0eff */
[----:B------:R-:W-:-:S02]  /*16c0*/  LEA.HI.X.SX32 R171, R13, R26, 0x1, P1 ;  /* 0x0000001a0dab7211 */ /* 0x000fc400008f0eff */
[----:B------:R-:W-:Y:S02]  /*16d0*/  LEA R160, P2, R6, R158, 0x1 ;  /* 0x0000009e06a07211 */ /* 0x000fe400078408ff */
[----:B------:R-:W-:Y:S02]  /*16e0*/  LEA R7, R32, R6, 0x1 ;  /* 0x0000000620077211 */ /* 0x000fe400078e08ff */
[----:B------:R-:W-:Y:S02]  /*16f0*/  LOP3.LUT R13, R10, 0x30, RZ, 0xc0, !PT ;  /* 0x000000300a0d7812 */ /* 0x000fe400078ec0ff */
[-C--:B------:R-:W-:Y:S02]  /*1700*/  LEA R164, P0, R15, R158.reuse, 0x1 ;  /* 0x0000009e0fa47211 */ /* 0x080fe400078008ff */
[----:B------:R-:W-:Y:S02]  /*1710*/  LEA R162, P1, R5, R158, 0x1 ;  /* 0x0000009e05a27211 */ /* 0x000fe400078208ff */
[----:B------:R-:W-:-:S02]  /*1720*/  LEA.HI.X.SX32 R161, R6, R26, 0x1, P2 ;  /* 0x0000001a06a17211 */ /* 0x000fc400010f0eff */
[----:B------:R-:W-:Y:S02]  /*1730*/  LEA R158, P3, R7, R158, 0x1 ;  /* 0x0000009e079e7211 */ /* 0x000fe400078608ff */
[----:B------:R-:W-:Y:S02]  /*1740*/  LEA R6, R24, R13, 0x6 ;  /* 0x0000000d18067211 */ /* 0x000fe400078e30ff */
[----:B------:R-:W-:Y:S02]  /*1750*/  LOP3.LUT R16, R16, 0x30, R9, 0x78, !PT ;  /* 0x0000003010107812 */ /* 0x000fe400078e7809 */
[-C--:B------:R-:W-:Y:S02]  /*1760*/  LEA.HI.X.SX32 R165, R15, R26.reuse, 0x1, P0 ;  /* 0x0000001a0fa57211 */ /* 0x080fe400000f0eff */
[-C--:B------:R-:W-:Y:S02]  /*1770*/  LEA.HI.X.SX32 R163, R5, R26.reuse, 0x1, P1 ;  /* 0x0000001a05a37211 */ /* 0x080fe400008f0eff */
[----:B------:R-:W-:-:S02]  /*1780*/  LEA.HI.X.SX32 R159, R7, R26, 0x1, P3 ;  /* 0x0000001a079f7211 */ /* 0x000fc400018f0eff */
[----:B------:R-:W-:Y:S02]  /*1790*/  LOP3.LUT R15, R6, 0x30, R9, 0x78, !PT ;  /* 0x00000030060f7812 */ /* 0x000fe400078e7809 */
[----:B------:R-:W-:Y:S02]  /*17a0*/  MOV R156, 0xff800000 ;  /* 0xff800000009c7802 */ /* 0x000fe40000000f00 */
[----:B------:R-:W-:Y:S02]  /*17b0*/  MOV R23, 0x3f800000 ;  /* 0x3f80000000177802 */ /* 0x000fe40000000f00 */
[----:B------:R-:W-:Y:S02]  /*17c0*/  MOV R14, RZ ;  /* 0x000000ff000e7202 */ /* 0x000fe40000000f00 */
[----:B------:R-:W-:Y:S02]  /*17d0*/  MOV R7, RZ ;  /* 0x000000ff00077202 */ /* 0x000fe40000000f00 */
[----:B------:R-:W-:-:S02]  /*17e0*/  MOV R5, RZ ;  /* 0x000000ff00057202 */ /* 0x000fc40000000f00 */
[----:B------:R-:W-:Y:S02]  /*17f0*/  MOV R22, 0x3f800000 ;  /* 0x3f80000000167802 */ /* 0x000fe40000000f00 */
[----:B------:R-:W-:Y:S02]  /*1800*/  MOV R21, 0x3f800000 ;  /* 0x3f80000000157802 */ /* 0x000fe40000000f00 */
[----:B------:R-:W-:Y:S02]  /*1810*/  MOV R20, 0x3f800000 ;  /* 0x3f80000000147802 */ /* 0x000fe40000000f00 */
[----:B------:R-:W-:Y:S02]  /*1820*/  MOV R186, 0xff800000 ;  /* 0xff80000000ba7802 */ /* 0x000fe40000000f00 */
[----:B------:R-:W-:Y:S02]  /*1830*/  MOV R172, 0xff800000 ;  /* 0xff80000000ac7802 */ /* 0x000fe40000000f00 */
[----:B------:R-:W-:-:S02]  /*1840*/  MOV R168, 0xff800000 ;  /* 0xff80000000a87802 */ /* 0x000fc40000000f00 */
[C---:B------:R-:W-:Y:S02]  /*1850*/  LOP3.LUT R17, R11.reuse, 0x20, RZ, 0x3c, !PT ;  /* 0x000000200b117812 */ /* 0x040fe400078e3cff */
[C---:B------:R-:W-:Y:S02]  /*1860*/  LOP3.LUT R18, R11.reuse, 0x40, RZ, 0x3c, !PT ;  /* 0x000000400b127812 */ /* 0x040fe400078e3cff */
[----:B------:R-:W-:Y:S02]  /*1870*/  LOP3.LUT R19, R11, 0x60, RZ, 0x3c, !PT ;  /* 0x000000600b137812 */ /* 0x000fe400078e3cff */
[----:B------:R-:W-:Y:S02]  /*1880*/  LOP3.LUT R6, R16, 0x40, RZ, 0x3c, !PT ;  /* 0x0000004010067812 */ /* 0x000fe400078e3cff */
.L_x_1:
[----:B------:R-:W-:-:S04]  /*1890*/  IMAD.WIDE R24, R14, 0x2, R226 ;  /* 0x000000020e187825 */ /* 0x000fc800078e02e2 */
[C---:B------:R-:W-:Y:S01]  /*18a0*/  IMAD.WIDE R32, R14.reuse, 0x2, R218 ;  /* 0x000000020e207825 */ /* 0x040fe200078e02da */
[----:B------:R0:W2:Y:S03]  /*18b0*/  LDG.E.U16 R44, [R24.64] ;  /* 0x00000004182c7981 */ /* 0x0000a6000c1e1500 */
[C---:B------:R-:W-:Y:S01]  /*18c0*/  IMAD.WIDE R34, R14.reuse, 0x2, R216 ;  /* 0x000000020e227825 */ /* 0x040fe200078e02d8 */
[----:B------:R1:W3:Y:S03]  /*18d0*/  LDG.E.U16 R52, [R32.64] ;  /* 0x0000000420347981 */ /* 0x0002e6000c1e1500 */
[C---:B------:R-:W-:Y:S01]  /*18e0*/  IMAD.WIDE R26, R14.reuse, 0x2, R224 ;  /* 0x000000020e1a7825 */ /* 0x040fe200078e02e0 */
[----:B------:R4:W5:Y:S03]  /*18f0*/  LDG.E.U16 R54, [R34.64] ;  /* 0x0000000422367981 */ /* 0x000966000c1e1500 */
[C---:B------:R-:W-:Y:S01]  /*1900*/  IMAD.WIDE R28, R14.reuse, 0x2, R222 ;  /* 0x000000020e1c7825 */ /* 0x040fe200078e02de */
[----:B------:R1:W5:Y:S03]  /*1910*/  LDG.E.U16 R46, [R26.64] ;  /* 0x000000041a2e7981 */ /* 0x000366000c1e1500 */
[C---:B------:R-:W-:Y:S01]  /*1920*/  IMAD.WIDE R30, R14.reuse, 0x2, R220 ;  /* 0x000000020e1e7825 */ /* 0x040fe200078e02dc */
[----:B------:R1:W5:Y:S03]  /*1930*/  LDG.E.U16 R48, [R28.64] ;  /* 0x000000041c307981 */ /* 0x000366000c1e1500 */
[C---:B0-----:R-:W-:Y:S01]  /*1940*/  IMAD.WIDE R24, R14.reuse, 0x2, R214 ;  /* 0x000000020e187825 */ /* 0x041fe200078e02d6 */
[----:B------:R0:W5:Y:S03]  /*1950*/  LDG.E.U16 R50, [R30.64] ;  /* 0x000000041e327981 */ /* 0x000166000c1e1500 */
[----:B------:R-:W-:-:S02]  /*1960*/  IMAD.WIDE R36, R14, 0x2, R210 ;  /* 0x000000020e247825 */ /* 0x000fc400078e02d2 */
[----:B------:R-:W5:Y:S02]  /*1970*/  LDG.E.U16 R24, [R24.64] ;  /* 0x0000000418187981 */ /* 0x000f64000c1e1500 */
[C---:B------:R-:W-:Y:S02]  /*1980*/  IMAD.WIDE R38, R14.reuse, 0x2, R206 ;  /* 0x000000020e267825 */ /* 0x040fe400078e02ce */
[----:B------:R-:W5:Y:S02]  /*1990*/  LDG.E.U16 R36, [R36.64] ;  /* 0x0000000424247981 */ /* 0x000f64000c1e1500 */
[C---:B------:R-:W-:Y:S02]  /*19a0*/  IMAD.WIDE R40, R14.reuse, 0x2, R202 ;  /* 0x000000020e287825 */ /* 0x040fe400078e02ca */
[----:B------:R-:W5:Y:S02]  /*19b0*/  LDG.E.U16 R38, [R38.64] ;  /* 0x0000000426267981 */ /* 0x000f64000c1e1500 */
[----:B------:R-:W-:-:S02]  /*19c0*/  IMAD.WIDE R42, R14, 0x2, R198 ;  /* 0x000000020e2a7825 */ /* 0x000fc400078e02c6 */
[----:B------:R-:W5:Y:S02]  /*19d0*/  LDG.E.U16 R40, [R40.64] ;  /* 0x0000000428287981 */ /* 0x000f64000c1e1500 */
[C---:B-1----:R-:W-:Y:S02]  /*19e0*/  IMAD.WIDE R32, R14.reuse, 0x2, R200 ;  /* 0x000000020e207825 */ /* 0x042fe400078e02c8 */
[----:B------:R-:W5:Y:S02]  /*19f0*/  LDG.E.U16 R42, [R42.64] ;  /* 0x000000042a2a7981 */ /* 0x000f64000c1e1500 */
[C---:B----4-:R-:W-:Y:S02]  /*1a00*/  IMAD.WIDE R34, R14.reuse, 0x2, R196 ;  /* 0x000000020e227825 */ /* 0x050fe400078e02c4 */
[----:B------:R-:W4:Y:S02]  /*1a10*/  LDG.E.U16 R32, [R32.64] ;  /* 0x0000000420207981 */ /* 0x000f24000c1e1500 */
[----:B------:R-:W-:-:S02]  /*1a20*/  IMAD.WIDE R26, R14, 0x2, R212 ;  /* 0x000000020e1a7825 */ /* 0x000fc400078e02d4 */
[----:B------:R-:W4:Y:S02]  /*1a30*/  LDG.E.U16 R34, [R34.64] ;  /* 0x0000000422227981 */ /* 0x000f24000c1e1500 */
[C---:B------:R-:W-:Y:S02]  /*1a40*/  IMAD.WIDE R28, R14.reuse, 0x2, R208 ;  /* 0x000000020e1c7825 */ /* 0x040fe400078e02d0 */
[----:B------:R-:W4:Y:S02]  /*1a50*/  LDG.E.U16 R56, [R26.64] ;  /* 0x000000041a387981 */ /* 0x000f24000c1e1500 */
[----:B0-----:R-:W-:Y:S02]  /*1a60*/  IMAD.WIDE R30, R14, 0x2, R204 ;  /* 0x000000020e1e7825 */ /* 0x001fe400078e02cc */
[----:B------:R-:W4:Y:S04]  /*1a70*/  LDG.E.U16 R60, [R28.64] ;  /* 0x000000041c3c7981 */ /* 0x000f28000c1e1500 */
[----:B------:R-:W4:Y:S04]  /*1a80*/  LDG.E.U16 R62, [R30.64] ;  /* 0x000000041e3e7981 */ /* 0x000f28000c1e1500 */
[----:B------:R-:W-:Y:S01]  /*1a90*/  BAR.SYNC.DEFER_BLOCKING 0x0 ;  /* 0x0000000000007b1d */ /* 0x000fe20000010000 */
[----:B------:R-:W-:-:S04]  /*1aa0*/  IMAD.WIDE R250, R7, 0x2, R194 ;  /* 0x0000000207fa7825 */ /* 0x000fc800078e02c2 */
[----:B------:R-:W-:-:S04]  /*1ab0*/  IMAD.WIDE R246, R7, 0x2, R184 ;  /* 0x0000000207f67825 */ /* 0x000fc800078e02b8 */
[----:B------:R-:W-:-:S04]  /*1ac0*/  IMAD.WIDE R242, R7, 0x2, R176 ;  /* 0x0000000207f27825 */ /* 0x000fc800078e02b0 */
[----:B------:R-:W-:-:S04]  /*1ad0*/  IMAD.WIDE R240, R7, 0x2, R164 ;  /* 0x0000000207f07825 */ /* 0x000fc800078e02a4 */
[----:B------:R-:W-:-:S04]  /*1ae0*/  IMAD.WIDE R248, R7, 0x2, R192 ;  /* 0x0000000207f87825 */ /* 0x000fc800078e02c0 */
[----:B------:R-:W-:-:S04]  /*1af0*/  IMAD.WIDE R244, R7, 0x2, R182 ;  /* 0x0000000207f47825 */ /* 0x000fc800078e02b6 */
[----:B------:R-:W-:-:S04]  /*1b00*/  IMAD.WIDE R238, R7, 0x2, R174 ;  /* 0x0000000207ee7825 */ /* 0x000fc800078e02ae */
[C---:B------:R-:W-:Y:S01]  /*1b10*/  IMAD.WIDE R236, R7.reuse, 0x2, R162 ;  /* 0x0000000207ec7825 */ /* 0x040fe200078e02a2 */
[----:B--2---:R-:W-:Y:S04]  /*1b20*/  STS.U16 [R11+0x2000], R44 ;  /* 0x0020002c0b007388 */ /* 0x004fe80000000400 */
[----:B---3--:R-:W-:Y:S04]  /*1b30*/  STS.U16 [R11+0x2400], R52 ;  /* 0x002400340b007388 */ /* 0x008fe80000000400 */
[----:B-----5:R-:W-:Y:S04]  /*1b40*/  STS.U16 [R11+0x2200], R48 ;  /* 0x002200300b007388 */ /* 0x020fe80000000400 */
[----:B------:R-:W-:Y:S04]  /*1b50*/  STS.U16 [R11+0x2600], R24 ;  /* 0x002600180b007388 */ /* 0x000fe80000000400 */
[----:B------:R-:W-:Y:S04]  /*1b60*/  STS.U16 [R11+0x2800], R36 ;  /* 0x002800240b007388 */ /* 0x000fe80000000400 */
[----:B------:R-:W-:Y:S04]  /*1b70*/  STS.U16 [R11+0x2a00], R38 ;  /* 0x002a00260b007388 */ /* 0x000fe80000000400 */
[----:B------:R-:W-:Y:S04]  /*1b80*/  STS.U16 [R11+0x2c00], R40 ;  /* 0x002c00280b007388 */ /* 0x000fe80000000400 */
[----:B------:R-:W-:Y:S04]  /*1b90*/  STS.U16 [R11+0x2e00], R42 ;  /* 0x002e002a0b007388 */ /* 0x000fe80000000400 */
[----:B------:R-:W-:Y:S04]  /*1ba0*/  STS.U16 [R17+0x2100], R46 ;  /* 0x0021002e11007388 */ /* 0x000fe80000000400 */
[----:B------:R-:W-:Y:S04]  /*1bb0*/  STS.U16 [R17+0x2300], R50 ;  /* 0x0023003211007388 */ /* 0x000fe80000000400 */
[----:B------:R-:W-:Y:S04]  /*1bc0*/  STS.U16 [R17+0x2500], R54 ;  /* 0x0025003611007388 */ /* 0x000fe80000000400 */
[----:B----4-:R-:W-:Y:S04]  /*1bd0*/  STS.U16 [R17+0x2700], R56 ;  /* 0x0027003811007388 */ /* 0x010fe80000000400 */
[----:B------:R-:W-:Y:S04]  /*1be0*/  STS.U16 [R17+0x2900], R60 ;  /* 0x0029003c11007388 */ /* 0x000fe80000000400 */
[----:B------:R-:W-:Y:S04]  /*1bf0*/  STS.U16 [R17+0x2b00], R62 ;  /* 0x002b003e11007388 */ /* 0x000fe80000000400 */
[----:B------:R-:W-:Y:S04]  /*1c00*/  STS.U16 [R17+0x2d00], R32 ;  /* 0x002d002011007388 */ /* 0x000fe80000000400 */
[----:B------:R-:W-:Y:S04]  /*1c10*/  STS.U16 [R17+0x2f00], R34 ;  /* 0x002f002211007388 */ /* 0x000fe80000000400 */
[----:B------:R-:W-:Y:S06]  /*1c20*/  BAR.SYNC.DEFER_BLOCKING 0x0 ;  /* 0x0000000000007b1d */ /* 0x000fec0000010000 */
[----:B------:R-:W-:Y:S04]  /*1c30*/  LDSM.16.MT88.4 R24, [R12] ;  /* 0x000000000c18783b */ /* 0x000fe80000004200 */
[----:B------:R-:W0:Y:S04]  /*1c40*/  LDSM.16.M88.4 R116, [R15+0x2000] ;  /* 0x002000000f74783b */ /* 0x000e280000000200 */
[----:B------:R-:W1:Y:S04]  /*1c50*/  LDSM.16.M88.4 R28, [R15+0x2200] ;  /* 0x002200000f1c783b */ /* 0x000e680000000200 */
[----:B------:R-:W2:Y:S04]  /*1c60*/  LDSM.16.M88.4 R76, [R15+0x2400] ;  /* 0x002400000f4c783b */ /* 0x000ea80000000200 */
[----:B------:R-:W3:Y:S04]  /*1c70*/  LDSM.16.M88.4 R72, [R15+0x2600] ;  /* 0x002600000f48783b */ /* 0x000ee80000000200 */
[----:B------:R-:W4:Y:S04]  /*1c80*/  LDSM.16.MT88.4 R104, [R12+0x1000] ;  /* 0x001000000c68783b */ /* 0x000f280000004200 */
[----:B------:R-:W3:Y:S04]  /*1c90*/  LDSM.16.M88.4 R56, [R15+0x2800] ;  /* 0x002800000f38783b */ /* 0x000ee80000000200 */
[----:B------:R-:W3:Y:S04]  /*1ca0*/  LDSM.16.M88.4 R68, [R15+0x2a00] ;  /* 0x002a00000f44783b */ /* 0x000ee80000000200 */
[----:B------:R-:W4:Y:S04]  /*1cb0*/  LDSM.16.M88.4 R64, [R15+0x2c00] ;  /* 0x002c00000f40783b */ /* 0x000f280000000200 */
[----:B------:R-:W4:Y:S01]  /*1cc0*/  LDSM.16.M88.4 R60, [R15+0x2e00] ;  /* 0x002e00000f3c783b */ /* 0x000f220000000200 */
[----:B------:R-:W-:-:S03]  /*1cd0*/  IMAD.WIDE R234, R7, 0x2, R188 ;  /* 0x0000000207ea7825 */ /* 0x000fc600078e02bc */
[----:B------:R-:W5:Y:S01]  /*1ce0*/  LDG.E.U16 R250, [R250.64] ;  /* 0x00000004fafa7981 */ /* 0x000f62000c1e1500 */
[C---:B0-----:R-:W-:Y:S01]  /*1cf0*/  HMMA.16816.F32 R52, R24.reuse, R116, RZ ;  /* 0x000000741834723c */ /* 0x041fe200000018ff */
[C---:B------:R-:W-:Y:S02]  /*1d00*/  IMAD.WIDE R108, R7.reuse, 0x2, R170 ;  /* 0x00000002076c7825 */ /* 0x040fe400078e02aa */
[----:B------:R-:W5:Y:S02]  /*1d10*/  LDG.E.U16 R246, [R246.64] ;  /* 0x00000004f6f67981 */ /* 0x000f64000c1e1500 */
[----:B------:R-:W-:Y:S02]  /*1d20*/  IMAD.WIDE R110, R7, 0x2, R160 ;  /* 0x00000002076e7825 */ /* 0x000fe400078e02a0 */
[----:B------:R-:W5:Y:S01]  /*1d30*/  LDG.E.U16 R242, [R242.64] ;  /* 0x00000004f2f27981 */ /* 0x000f62000c1e1500 */
[C---:B-1----:R-:W-:Y:S03]  /*1d40*/  HMMA.16816.F32 R36, R24.reuse, R28, RZ ;  /* 0x0000001c1824723c */ /* 0x042fe600000018ff */
[----:B------:R-:W5:Y:S04]  /*1d50*/  LDG.E.U16 R240, [R240.64] ;  /* 0x00000004f0f07981 */ /* 0x000f68000c1e1500 */
[----:B------:R-:W5:Y:S01]  /*1d60*/  LDG.E.U16 R248, [R248.64] ;  /* 0x00000004f8f87981 */ /* 0x000f62000c1e1500 */
[C---:B--2---:R-:W-:Y:S03]  /*1d70*/  HMMA.16816.F32 R40, R24.reuse, R76, RZ ;  /* 0x0000004c1828723c */ /* 0x044fe600000018ff */
[----:B------:R-:W2:Y:S04]  /*1d80*/  LDG.E.U16 R244, [R244.64] ;  /* 0x00000004f4f47981 */ /* 0x000ea8000c1e1500 */
[----:B------:R-:W2:Y:S01]  /*1d90*/  LDG.E.U16 R238, [R238.64] ;  /* 0x00000004eeee7981 */ /* 0x000ea2000c1e1500 */
[----:B---3--:R-:W-:Y:S03]  /*1da0*/  HMMA.16816.F32 R48, R24, R72, RZ ;  /* 0x000000481830723c */ /* 0x008fe600000018ff */
[----:B------:R-:W3:Y:S04]  /*1db0*/  LDG.E.U16 R236, [R236.64] ;  /* 0x00000004ecec7981 */ /* 0x000ee8000c1e1500 */
[----:B------:R0:W2:Y:S01]  /*1dc0*/  LDG.E.U16 R229, [R108.64] ;  /* 0x000000046ce57981 */ /* 0x0000a2000c1e1500 */
[----:B----4-:R-:W-:Y:S03]  /*1dd0*/  HMMA.16816.F32 R52, R104, R118, R52 ;  /* 0x000000766834723c */ /* 0x010fe60000001834 */
[----:B------:R1:W4:Y:S04]  /*1de0*/  LDG.E.U16 R187, [R110.64] ;  /* 0x000000046ebb7981 */ /* 0x000328000c1e1500 */
[----:B------:R-:W2:Y:S01]  /*1df0*/  LDG.E.U16 R234, [R234.64] ;  /* 0x00000004eaea7981 */ /* 0x000ea2000c1e1500 */
[----:B------:R-:W-:Y:S03]  /*1e00*/  HMMA.16816.F32 R44, R24, R56, RZ ;  /* 0x00000038182c723c */ /* 0x000fe600000018ff */
[----:B------:R-:W-:Y:S04]  /*1e10*/  LDSM.16.MT88.4 R152, [R12+0x80] ;  /* 0x000080000c98783b */ /* 0x000fe80000004200 */
[----:B------:R-:W-:Y:S01]  /*1e20*/  LDSM.16.MT88.4 R140, [R12+0x1080] ;  /* 0x001080000c8c783b */ /* 0x000fe20000004200 */
[----:B------:R-:W-:Y:S08]  /*1e30*/  HMMA.16816.F32 R36, R104, R30, R36 ;  /* 0x0000001e6824723c */ /* 0x000ff00000001824 */
[----:B------:R-:W-:Y:S08]  /*1e40*/  HMMA.16816.F32 R32, R24, R68, RZ ;  /* 0x000000441820723c */ /* 0x000ff000000018ff */
[----:B------:R-:W-:Y:S01]  /*1e50*/  HMMA.16816.F32 R40, R104, R78, R40 ;  /* 0x0000004e6828723c */ /* 0x000fe20000001828 */
[----:B------:R-:W-:-:S02]  /*1e60*/  FMUL R13, R52, c[0x0][0x188] ;  /* 0x00006200340d7a20 */ /* 0x000fc40000400000 */
[----:B------:R-:W-:-:S05]  /*1e70*/  FMUL R96, R53, c[0x0][0x188] ;  /* 0x0000620035607a20 */ /* 0x000fca0000400000 */
[----:B------:R-:W-:Y:S08]  /*1e80*/  HMMA.16816.F32 R80, R24, R64, RZ ;  /* 0x000000401850723c */ /* 0x000ff000000018ff */
[----:B------:R-:W-:Y:S01]  /*1e90*/  HMMA.16816.F32 R48, R104, R74, R48 ;  /* 0x0000004a6830723c */ /* 0x000fe20000001830 */
[----:B------:R-:W-:Y:S01]  /*1ea0*/  FMUL R97, R36, c[0x0][0x188] ;  /* 0x0000620024617a20 */ /* 0x000fe20000400000 */
[----:B------:R-:W-:Y:S01]  /*1eb0*/  FMNMX R96, R13, R96, !PT ;  /* 0x000000600d607209 */ /* 0x000fe20007800000 */
[----:B------:R-:W-:-:S05]  /*1ec0*/  FMUL R13, R37, c[0x0][0x188] ;  /* 0x00006200250d7a20 */ /* 0x000fca0000400000 */
[----:B------:R-:W-:Y:S01]  /*1ed0*/  HMMA.16816.F32 R24, R24, R60, RZ ;  /* 0x0000003c1818723c */ /* 0x000fe200000018ff */
[----:B------:R-:W-:-:S07]  /*1ee0*/  FMNMX R98, R97, R96, !PT ;  /* 0x0000006061627209 */ /* 0x000fce0007800000 */
[----:B------:R-:W-:Y:S01]  /*1ef0*/  HMMA.16816.F32 R44, R104, R58, R44 ;  /* 0x0000003a682c723c */ /* 0x000fe2000000182c */
[----:B------:R-:W-:Y:S01]  /*1f00*/  FMUL R96, R40, c[0x0][0x188] ;  /* 0x0000620028607a20 */ /* 0x000fe20000400000 */
[----:B------:R-:W-:Y:S01]  /*1f10*/  FMNMX R97, R13, R98, !PT ;  /* 0x000000620d617209 */ /* 0x000fe20007800000 */
[----:B------:R-:W-:-:S05]  /*1f20*/  FMUL R13, R41, c[0x0][0x188] ;  /* 0x00006200290d7a20 */ /* 0x000fca0000400000 */
[----:B------:R-:W-:Y:S01]  /*1f30*/  HMMA.16816.F32 R32, R104, R70, R32 ;  /* 0x000000466820723c */ /* 0x000fe20000001820 */
[----:B------:R-:W-:Y:S01]  /*1f40*/  FMNMX R98, R96, R97, !PT ;  /* 0x0000006160627209 */ /* 0x000fe20007800000 */
[----:B------:R-:W-:-:S03]  /*1f50*/  FMUL R96, R48, c[0x0][0x188] ;  /* 0x0000620030607a20 */ /* 0x000fc60000400000 */
[----:B------:R-:W-:-:S03]  /*1f60*/  FMNMX R97, R13, R98, !PT ;  /* 0x000000620d617209 */ /* 0x000fc60007800000 */
[----:B------:R-:W-:Y:S01]  /*1f70*/  HMMA.16816.F32 R80, R104, R66, R80 ;  /* 0x000000426850723c */ /* 0x000fe20000001850 */
[----:B------:R-:W-:Y:S01]  /*1f80*/  FMUL R13, R49, c[0x0][0x188] ;  /* 0x00006200310d7a20 */ /* 0x000fe20000400000 */
[----:B------:R-:W-:-:S06]  /*1f90*/  FMNMX R96, R96, R97, !PT ;  /* 0x0000006160607209 */ /* 0x000fcc0007800000 */
[----:B------:R-:W-:Y:S07]  /*1fa0*/  HMMA.16816.F32 R104, R104, R62, R24 ;  /* 0x0000003e6868723c */ /* 0x000fee0000001818 */
[----:B------:R-:W-:Y:S01]  /*1fb0*/  FMUL R24, R44, c[0x0][0x188] ;  /* 0x000062002c187a20 */ /* 0x000fe20000400000 */
[----:B------:R-:W-:Y:S01]  /*1fc0*/  FMNMX R25, R13, R96, !PT ;  /* 0x000000600d197209 */ /* 0x000fe20007800000 */
[----:B------:R-:W-:-:S03]  /*1fd0*/  FMUL R13, R45, c[0x0][0x188] ;  /* 0x000062002d0d7a20 */ /* 0x000fc60000400000 */
        /* <DEDUP_REMOVED lines=12> */
[----:B------:R-:W-:-:S04]  /*20a0*/  FMNMX R24, R24, R25, !PT ;  /* 0x0000001918187209 */ /* 0x000fc80007800000 */
[----:B------:R-:W-:-:S05]  /*20b0*/  FMNMX R13, R13, R24, !PT ;  /* 0x000000180d0d7209 */ /* 0x000fca0007800000 */
[----:B------:R-:W0:Y:S01]  /*20c0*/  SHFL.BFLY PT, R26, R13, 0x2, 0x1f ;  /* 0x0c401f000d1a7f89 */ /* 0x000e2200000e0000 */
[----:B------:R-:W-:-:S04]  /*20d0*/  IMAD.WIDE R24, R7, 0x2, R190 ;  /* 0x0000000207187825 */ /* 0x000fc800078e02be */
[C---:B------:R-:W-:Y:S01]  /*20e0*/  IMAD.WIDE R98, R7.reuse, 0x2, R180 ;  /* 0x0000000207627825 */ /* 0x040fe200078e02b4 */
[----:B------:R1:W2:Y:S03]  /*20f0*/  LDG.E.U16 R233, [R24.64] ;  /* 0x0000000418e97981 */ /* 0x0002a6000c1e1500 */
[C---:B------:R-:W-:Y:S01]  /*2100*/  IMAD.WIDE R96, R7.reuse, 0x2, R178 ;  /* 0x0000000207607825 */ /* 0x040fe200078e02b2 */
[----:B------:R0:W2:Y:S04]  /*2110*/  LDG.E.U16 R231, [R98.64] ;  /* 0x0000000462e77981 */ /* 0x0000a8000c1e1500 */
[----:B------:R0:W2:Y:S01]  /*2120*/  LDG.E.U16 R232, [R96.64] ;  /* 0x0000000460e87981 */ /* 0x0000a2000c1e1500 */
[----:B-1----:R-:W-:-:S05]  /*2130*/  IMAD.WIDE R24, R7, 0x2, R158 ;  /* 0x0000000207187825 */ /* 0x002fca00078e029e */
[----:B------:R1:W2:Y:S01]  /*2140*/  LDG.E.U16 R228, [R24.64] ;  /* 0x0000000418e47981 */ /* 0x0002a2000c1e1500 */
[----:B0-----:R-:W-:Y:S01]  /*2150*/  FMNMX R13, R13, R26, !PT ;  /* 0x0000001a0d0d7209 */ /* 0x001fe20007800000 */
[----:B------:R-:W-:-:S05]  /*2160*/  IMAD.WIDE R26, R7, 0x2, R166 ;  /* 0x00000002071a7825 */ /* 0x000fca00078e02a6 */
[----:B------:R0:W2:Y:S04]  /*2170*/  LDG.E.U16 R230, [R26.64] ;  /* 0x000000041ae67981 */ /* 0x0000a8000c1e1500 */
[----:B------:R-:W0:Y:S01]  /*2180*/  SHFL.BFLY PT, R112, R13, 0x1, 0x1f ;  /* 0x0c201f000d707f89 */ /* 0x000e2200000e0000 */
[----:B------:R-:W-:Y:S02]  /*2190*/  FMUL R98, R54, c[0x0][0x188] ;  /* 0x0000620036627a20 */ /* 0x000fe40000400000 */
[----:B------:R-:W-:Y:S01]  /*21a0*/  FMUL R99, R55, c[0x0][0x188] ;  /* 0x0000620037637a20 */ /* 0x000fe20000400000 */
[----:B------:R-:W-:Y:S01]  /*21b0*/  HMMA.16816.F32 R148, R152, R76, RZ ;  /* 0x0000004c9894723c */ /* 0x000fe200000018ff */
[----:B------:R-:W-:Y:S01]  /*21c0*/  FMUL R108, R38, c[0x0][0x188] ;  /* 0x00006200266c7a20 */ /* 0x000fe20000400000 */
[----:B------:R-:W-:Y:S02]  /*21d0*/  BAR.SYNC.DEFER_BLOCKING 0x0 ;  /* 0x0000000000007b1d */ /* 0x000fe40000010000 */
[----:B------:R-:W-:Y:S01]  /*21e0*/  FMNMX R99, R98, R99, !PT ;  /* 0x0000006362637209 */ /* 0x000fe20007800000 */
[----:B------:R-:W-:-:S03]  /*21f0*/  FMUL R98, R39, c[0x0][0x188] ;  /* 0x0000620027627a20 */ /* 0x000fc60000400000 */
[----:B------:R-:W-:Y:S01]  /*2200*/  FMNMX R99, R108, R99, !PT ;  /* 0x000000636c637209 */ /* 0x000fe20007800000 */
[----:B-1----:R-:W-:-:S03]  /*2210*/  FMUL R25, R42, c[0x0][0x188] ;  /* 0x000062002a197a20 */ /* 0x002fc60000400000 */
[----:B------:R-:W-:Y:S02]  /*2220*/  FMNMX R98, R98, R99, !PT ;  /* 0x0000006362627209 */ /* 0x000fe40007800000 */
[----:B0-----:R-:W-:-:S04]  /*2230*/  FMNMX R13, R13, R112, !PT ;  /* 0x000000700d0d7209 */ /* 0x001fc80007800000 */
[----:B------:R-:W-:Y:S01]  /*2240*/  FMNMX R13, R13, R156, !PT ;  /* 0x0000009c0d0d7209 */ /* 0x000fe20007800000 */
[----:B------:R-:W-:Y:S01]  /*2250*/  FMUL R26, R43, c[0x0][0x188] ;  /* 0x000062002b1a7a20 */ /* 0x000fe20000400000 */
[----:B------:R-:W-:-:S03]  /*2260*/  FMNMX R25, R25, R98, !PT ;  /* 0x0000006219197209 */ /* 0x000fc60007800000 */
[--C-:B------:R-:W-:Y:S02]  /*2270*/  FFMA R52, R52, c[0x0][0x188], -R13.reuse ;  /* 0x0000620034347a23 */ /* 0x100fe4000000080d */
[--C-:B------:R-:W-:Y:S02]  /*2280*/  FFMA R53, R53, c[0x0][0x188], -R13.reuse ;  /* 0x0000620035357a23 */ /* 0x100fe4000000080d */
[----:B------:R-:W-:Y:S01]  /*2290*/  FMUL R24, R52, 1.4426950216293334961 ;  /* 0x3fb8aa3b34187820 */ /* 0x000fe20000400000 */
[----:B------:R-:W-:Y:S01]  /*22a0*/  FMNMX R52, R26, R25, !PT ;  /* 0x000000191a347209 */ /* 0x000fe20007800000 */
[----:B------:R-:W-:Y:S02]  /*22b0*/  FMUL R27, R50, c[0x0][0x188] ;  /* 0x00006200321b7a20 */ /* 0x000fe40000400000 */
[----:B------:R-:W-:Y:S02]  /*22c0*/  FMUL R112, R53, 1.4426950216293334961 ;  /* 0x3fb8aa3b35707820 */ /* 0x000fe40000400000 */
[----:B------:R-:W-:Y:S01]  /*22d0*/  FMUL R26, R51, c[0x0][0x188] ;  /* 0x00006200331a7a20 */ /* 0x000fe20000400000 */
[----:B------:R-:W-:Y:S01]  /*22e0*/  FMNMX R53, R27, R52, !PT ;  /* 0x000000341b357209 */ /* 0x000fe20007800000 */
[----:B------:R-:W-:Y:S01]  /*22f0*/  FFMA R36, R36, c[0x0][0x188], -R13 ;  /* 0x0000620024247a23 */ /* 0x000fe2000000080d */
[----:B------:R-:W-:Y:S01]  /*2300*/  HMMA.16816.F32 R96, R152, R28, RZ ;  /* 0x0000001c9860723c */ /* 0x000fe200000018ff */
[----:B------:R-:W-:-:S02]  /*2310*/  FMUL R27, R46, c[0x0][0x188] ;  /* 0x000062002e1b7a20 */ /* 0x000fc40000400000 */
[----:B------:R-:W-:Y:S01]  /*2320*/  FMUL R52, R36, 1.4426950216293334961 ;  /* 0x3fb8aa3b24347820 */ /* 0x000fe20000400000 */
[----:B------:R-:W-:-:S03]  /*2330*/  FMNMX R36, R26, R53, !PT ;  /* 0x000000351a247209 */ /* 0x000fc60007800000 */
[----:B------:R-:W-:Y:S01]  /*2340*/  FMUL R28, R47, c[0x0][0x188] ;  /* 0x000062002f1c7a20 */ /* 0x000fe20000400000 */
[----:B------:R-:W-:Y:S01]  /*2350*/  FMNMX R27, R27, R36, !PT ;  /* 0x000000241b1b7209 */ /* 0x000fe20007800000 */
[--C-:B------:R-:W-:Y:S02]  /*2360*/  FFMA R37, R37, c[0x0][0x188], -R13.reuse ;  /* 0x0000620025257a23 */ /* 0x100fe4000000080d */
[----:B------:R-:W-:Y:S01]  /*2370*/  FMUL R29, R34, c[0x0][0x188] ;  /* 0x00006200221d7a20 */ /* 0x000fe20000400000 */
[----:B------:R-:W-:Y:S01]  /*2380*/  FMNMX R36, R28, R27, !PT ;  /* 0x0000001b1c247209 */ /* 0x000fe20007800000 */
[----:B------:R-:W-:Y:S02]  /*2390*/  FMUL R53, R37, 1.4426950216293334961 ;  /* 0x3fb8aa3b25357820 */ /* 0x000fe40000400000 */
[----:B------:R-:W-:Y:S01]  /*23a0*/  FMUL R28, R35, c[0x0][0x188] ;  /* 0x00006200231c7a20 */ /* 0x000fe20000400000 */
[----:B------:R-:W-:Y:S01]  /*23b0*/  FMNMX R37, R29, R36, !PT ;  /* 0x000000241d257209 */ /* 0x000fe20007800000 */
[----:B------:R-:W-:Y:S01]  /*23c0*/  FFMA R40, R40, c[0x0][0x188], -R13 ;  /* 0x0000620028287a23 */ /* 0x000fe2000000080d */
[----:B------:R0:W-:Y:S01]  /*23d0*/  MUFU.EX2 R26, R52 ;  /* 0x00000034001a7308 */ /* 0x0001e20000000800 */
[----:B------:R-:W-:-:S02]  /*23e0*/  FMUL R29, R82, c[0x0][0x188] ;  /* 0x00006200521d7a20 */ /* 0x000fc40000400000 */
[----:B------:R-:W-:Y:S02]  /*23f0*/  FMUL R36, R83, c[0x0][0x188] ;  /* 0x0000620053247a20 */ /* 0x000fe40000400000 */
[----:B0-----:R-:W-:Y:S01]  /*2400*/  FMUL R52, R40, 1.4426950216293334961 ;  /* 0x3fb8aa3b28347820 */ /* 0x001fe20000400000 */
[----:B------:R-:W-:Y:S01]  /*2410*/  FMNMX R40, R28, R37, !PT ;  /* 0x000000251c287209 */ /* 0x000fe20007800000 */
[----:B------:R-:W-:Y:S03]  /*2420*/  HMMA.16816.F32 R96, R140, R30, R96 ;  /* 0x0000001e8c60723c */ /* 0x000fe60000001860 */
[----:B------:R-:W-:-:S04]  /*2430*/  FMNMX R29, R29, R40, !PT ;  /* 0x000000281d1d7209 */ /* 0x000fc80007800000 */
[----:B------:R-:W-:Y:S01]  /*2440*/  FMUL R30, R106, c[0x0][0x188] ;  /* 0x000062006a1e7a20 */ /* 0x000fe20000400000 */
[----:B------:R-:W-:Y:S01]  /*2450*/  FMNMX R37, R36, R29, !PT ;  /* 0x0000001d24257209 */ /* 0x000fe20007800000 */
[----:B------:R-:W-:Y:S01]  /*2460*/  FMUL R31, R107, c[0x0][0x188] ;  /* 0x000062006b1f7a20 */ /* 0x000fe20000400000 */
[----:B------:R-:W-:Y:S02]  /*2470*/  HMMA.16816.F32 R108, R152, R116, RZ ;  /* 0x00000074986c723c */ /* 0x000fe400000018ff */
[----:B------:R-:W-:Y:S01]  /*2480*/  FMNMX R30, R30, R37, !PT ;  /* 0x000000251e1e7209 */ /* 0x000fe20007800000 */
[----:B------:R-:W-:-:S03]  /*2490*/  FFMA R41, R41, c[0x0][0x188], -R13 ;  /* 0x0000620029297a23 */ /* 0x000fc6000000080d */
[----:B------:R-:W-:Y:S01]  /*24a0*/  FMNMX R40, R31, R30, !PT ;  /* 0x0000001e1f287209 */ /* 0x000fe20007800000 */
[----:B------:R0:W-:Y:S02]  /*24b0*/  MUFU.EX2 R27, R53 ;  /* 0x00000035001b7308 */ /* 0x0001e40000000800 */
[----:B0-----:R-:W-:Y:S02]  /*24c0*/  FMUL R53, R41, 1.4426950216293334961 ;  /* 0x3fb8aa3b29357820 */ /* 0x001fe40000400000 */
[----:B------:R-:W0:Y:S01]  /*24d0*/  SHFL.BFLY PT, R41, R40, 0x2, 0x1f ;  /* 0x0c401f0028297f89 */ /* 0x000e2200000e0000 */
[----:B------:R-:W-:Y:S11]  /*24e0*/  FFMA R45, R45, c[0x0][0x188], -R13 ;  /* 0x000062002d2d7a23 */ /* 0x000ff6000000080d */
[----:B------:R-:W-:Y:S01]  /*24f0*/  @!UPT UIADD3 URZ, URZ, URZ, URZ ;  /* 0x0000003f3f3ff290 */ /* 0x000fe2000fffe03f */
[----:B------:R-:W-:Y:S01]  /*2500*/  HMMA.16816.F32 R116, R140, R118, R108 ;  /* 0x000000768c74723c */ /* 0x000fe2000000186c */
[----:B------:R-:W-:-:S07]  /*2510*/  FMUL R37, R45, 1.4426950216293334961 ;  /* 0x3fb8aa3b2d257820 */ /* 0x000fce0000400000 */
[----:B------:R-:W-:Y:S01]  /*2520*/  HMMA.16816.F32 R108, R152, R72, RZ ;  /* 0x00000048986c723c */ /* 0x000fe200000018ff */
[----:B------:R1:W-:Y:S01]  /*2530*/  MUFU.EX2 R25, R112 ;  /* 0x0000007000197308 */ /* 0x0003e20000000800 */
[----:B0-----:R-:W-:-:S06]  /*2540*/  FMNMX R45, R40, R41, !PT ;  /* 0x00000029282d7209 */ /* 0x001fcc0007800000 */
[----:B-1----:R-:W-:Y:S01]  /*2550*/  HMMA.16816.F32 R112, R152, R56, RZ ;  /* 0x000000389870723c */ /* 0x002fe200000018ff */
[----:B------:R-:W0:Y:S01]  /*2560*/  SHFL.BFLY PT, R56, R45, 0x1, 0x1f ;  /* 0x0c201f002d387f89 */ /* 0x000e2200000e0000 */
[----:B------:R-:W-:-:S06]  /*2570*/  FFMA R48, R48, c[0x0][0x188], -R13 ;  /* 0x0000620030307a23 */ /* 0x000fcc000000080d */
[----:B------:R-:W-:Y:S01]  /*2580*/  HMMA.16816.F32 R148, R140, R78, R148 ;  /* 0x0000004e8c94723c */ /* 0x000fe20000001894 */
[----:B------:R-:W-:Y:S02]  /*2590*/  FMUL R48, R48, 1.4426950216293334961 ;  /* 0x3fb8aa3b30307820 */ /* 0x000fe40000400000 */
[----:B------:R-:W-:-:S05]  /*25a0*/  FFMA R49, R49, c[0x0][0x188], -R13 ;  /* 0x0000620031317a23 */ /* 0x000fca000000080d */
[----:B------:R-:W-:Y:S01]  /*25b0*/  HMMA.16816.F32 R144, R152, R68, RZ ;  /* 0x000000449890723c */ /* 0x000fe200000018ff */
[----:B------:R1:W-:Y:S01]  /*25c0*/  MUFU.EX2 R30, R48 ;  /* 0x00000030001e7308 */ /* 0x0003e20000000800 */
[----:B------:R-:W-:Y:S02]  /*25d0*/  FMUL R31, R49, 1.4426950216293334961 ;  /* 0x3fb8aa3b311f7820 */ /* 0x000fe40000400000 */
[----:B------:R-:W-:-:S04]  /*25e0*/  FMUL R49, R117, c[0x0][0x188] ;  /* 0x0000620075317a20 */ /* 0x000fc80000400000 */
[----:B------:R-:W-:Y:S01]  /*25f0*/  HMMA.16816.F32 R108, R140, R74, R108 ;  /* 0x0000004a8c6c723c */ /* 0x000fe2000000186c */
[----:B-1----:R-:W-:Y:S01]  /*2600*/  FMUL R48, R116, c[0x0][0x188] ;  /* 0x0000620074307a20 */ /* 0x002fe20000400000 */
[----:B------:R1:W-:Y:S06]  /*2610*/  MUFU.EX2 R28, R52 ;  /* 0x00000034001c7308 */ /* 0x0003ec0000000800 */
[----:B------:R-:W-:Y:S01]  /*2620*/  HMMA.16816.F32 R132, R152, R64, RZ ;  /* 0x000000409884723c */ /* 0x000fe200000018ff */
[----:B------:R-:W-:Y:S01]  /*2630*/  FMNMX R49, R48, R49, !PT ;  /* 0x0000003130317209 */ /* 0x000fe20007800000 */
[----:B-1----:R-:W-:Y:S01]  /*2640*/  FMUL R52, R96, c[0x0][0x188] ;  /* 0x0000620060347a20 */ /* 0x002fe20000400000 */
[----:B------:R1:W-:Y:S05]  /*2650*/  MUFU.EX2 R29, R53 ;  /* 0x00000035001d7308 */ /* 0x0003ea0000000800 */
[----:B------:R-:W-:Y:S01]  /*2660*/  HMMA.16816.F32 R112, R140, R58, R112 ;  /* 0x0000003a8c70723c */ /* 0x000fe20000001870 */
[----:B0-----:R-:W-:Y:S01]  /*2670*/  FMNMX R45, R45, R56, !PT ;  /* 0x000000382d2d7209 */ /* 0x001fe20007800000 */
[----:B------:R-:W-:Y:S01]  /*2680*/  FMUL R48, R97, c[0x0][0x188] ;  /* 0x0000620061307a20 */ /* 0x000fe20000400000 */
[----:B-1----:R-:W-:Y:S01]  /*2690*/  FMNMX R53, R52, R49, !PT ;  /* 0x0000003134357209 */ /* 0x002fe20007800000 */
[----:B------:R-:W-:-:S04]  /*26a0*/  FADD R52, -R13, R156 ;  /* 0x0000009c0d347221 */ /* 0x000fc80000000100 */
[----:B------:R-:W-:Y:S01]  /*26b0*/  HMMA.16816.F32 R152, R152, R60, RZ ;  /* 0x0000003c9898723c */ /* 0x000fe200000018ff */
[----:B------:R-:W-:Y:S01]  /*26c0*/  FMNMX R45, R45, R186, !PT ;  /* 0x000000ba2d2d7209 */ /* 0x000fe20007800000 */
[----:B------:R-:W-:Y:S01]  /*26d0*/  FMUL R58, R52, 1.4426950216293334961 ;  /* 0x3fb8aa3b343a7820 */ /* 0x000fe20000400000 */
[----:B------:R-:W-:Y:S01]  /*26e0*/  FMNMX R57, R48, R53, !PT ;  /* 0x0000003530397209 */ /* 0x000fe20007800000 */
[----:B------:R-:W-:-:S04]  /*26f0*/  FMUL R52, R148, c[0x0][0x188] ;  /* 0x0000620094347a20 */ /* 0x000fc80000400000 */
[----:B------:R-:W-:Y:S01]  /*2700*/  HMMA.16816.F32 R144, R140, R70, R144 ;  /* 0x000000468c90723c */ /* 0x000fe20000001890 */
[----:B------:R-:W-:Y:S01]  /*2710*/  FFMA R56, R54, c[0x0][0x188], -R45 ;  /* 0x0000620036387a23 */ /* 0x000fe2000000082d */
[----:B------:R-:W-:Y:S01]  /*2720*/  FMNMX R54, R52, R57, !PT ;  /* 0x0000003934367209 */ /* 0x000fe20007800000 */
[----:B------:R-:W-:Y:S02]  /*2730*/  FMUL R53, R149, c[0x0][0x188] ;  /* 0x0000620095357a20 */ /* 0x000fe40000400000 */
[----:B------:R-:W-:-:S03]  /*2740*/  FMUL R52, R108, c[0x0][0x188] ;  /* 0x000062006c347a20 */ /* 0x000fc60000400000 */
[----:B------:R-:W-:Y:S01]  /*2750*/  FMNMX R57, R53, R54, !PT ;  /* 0x0000003635397209 */ /* 0x000fe20007800000 */
[C---:B------:R-:W-:Y:S01]  /*2760*/  HMMA.16816.F32 R132, R140.reuse, R66, R132 ;  /* 0x000000428c84723c */ /* 0x040fe20000001884 */
[----:B------:R-:W-:Y:S02]  /*2770*/  FMUL R53, R109, c[0x0][0x188] ;  /* 0x000062006d357a20 */ /* 0x000fe40000400000 */
[----:B------:R-:W-:Y:S01]  /*2780*/  FMNMX R54, R52, R57, !PT ;  /* 0x0000003934367209 */ /* 0x000fe20007800000 */
[--C-:B------:R-:W-:Y:S02]  /*2790*/  FFMA R55, R55, c[0x0][0x188], -R45.reuse ;  /* 0x0000620037377a23 */ /* 0x100fe4000000082d */
[----:B------:R-:W-:Y:S01]  /*27a0*/  FMUL R52, R112, c[0x0][0x188] ;  /* 0x0000620070347a20 */ /* 0x000fe20000400000 */
[----:B------:R-:W-:Y:S01]  /*27b0*/  FMNMX R53, R53, R54, !PT ;  /* 0x0000003635357209 */ /* 0x000fe20007800000 */
[----:B------:R-:W-:Y:S01]  /*27c0*/  FFMA R38, R38, c[0x0][0x188], -R45 ;  /* 0x0000620026267a23 */ /* 0x000fe2000000082d */
[----:B------:R-:W-:Y:S01]  /*27d0*/  HMMA.16816.F32 R152, R140, R62, R152 ;  /* 0x0000003e8c98723c */ /* 0x000fe20000001898 */
[----:B------:R-:W-:Y:S01]  /*27e0*/  FMUL R157, R55, 1.4426950216293334961 ;  /* 0x3fb8aa3b379d7820 */ /* 0x000fe20000400000 */
[----:B------:R-:W-:Y:S01]  /*27f0*/  FMNMX R55, R52, R53, !PT ;  /* 0x0000003534377209 */ /* 0x000fe20007800000 */
[----:B------:R-:W-:-:S02]  /*2800*/  FMUL R52, R113, c[0x0][0x188] ;  /* 0x0000620071347a20 */ /* 0x000fc40000400000 */
[----:B------:R-:W-:Y:S02]  /*2810*/  FMUL R53, R119, c[0x0][0x188] ;  /* 0x0000620077357a20 */ /* 0x000fe40000400000 */
[----:B------:R-:W-:Y:S02]  /*2820*/  FMUL R143, R38, 1.4426950216293334961 ;  /* 0x3fb8aa3b268f7820 */ /* 0x000fe40000400000 */
[----:B------:R-:W-:Y:S02]  /*2830*/  FMUL R38, R118, c[0x0][0x188] ;  /* 0x0000620076267a20 */ /* 0x000fe40000400000 */
[----:B------:R-:W-:Y:S01]  /*2840*/  FFMA R54, R39, c[0x0][0x188], -R45 ;  /* 0x0000620027367a23 */ /* 0x000fe2000000082d */
[----:B------:R-:W-:Y:S01]  /*2850*/  FMNMX R52, R52, R55, !PT ;  /* 0x0000003734347209 */ /* 0x000fe20007800000 */
[----:B------:R-:W-:Y:S01]  /*2860*/  FMUL R39, R144, c[0x0][0x188] ;  /* 0x0000620090277a20 */ /* 0x000fe20000400000 */
[----:B------:R-:W-:Y:S01]  /*2870*/  FMNMX R53, R38, R53, !PT ;  /* 0x0000003526357209 */ /* 0x000fe20007800000 */
[----:B------:R-:W-:-:S03]  /*2880*/  FMUL R38, R145, c[0x0][0x188] ;  /* 0x0000620091267a20 */ /* 0x000fc60000400000 */
[----:B------:R-:W-:Y:S01]  /*2890*/  FMNMX R55, R39, R52, !PT ;  /* 0x0000003427377209 */ /* 0x000fe20007800000 */
[----:B------:R-:W-:Y:S02]  /*28a0*/  FFMA R42, R42, c[0x0][0x188], -R45 ;  /* 0x000062002a2a7a23 */ /* 0x000fe4000000082d */
[----:B------:R-:W-:Y:S01]  /*28b0*/  FMUL R39, R132, c[0x0][0x188] ;  /* 0x0000620084277a20 */ /* 0x000fe20000400000 */
[----:B------:R-:W-:Y:S01]  /*28c0*/  FMNMX R52, R38, R55, !PT ;  /* 0x0000003726347209 */ /* 0x000fe20007800000 */
[----:B------:R-:W-:Y:S02]  /*28d0*/  FMUL R38, R98, c[0x0][0x188] ;  /* 0x0000620062267a20 */ /* 0x000fe40000400000 */
[----:B------:R-:W-:Y:S01]  /*28e0*/  FMUL R141, R42, 1.4426950216293334961 ;  /* 0x3fb8aa3b2a8d7820 */ /* 0x000fe20000400000 */
[----:B------:R-:W-:Y:S01]  /*28f0*/  FMNMX R39, R39, R52, !PT ;  /* 0x0000003427277209 */ /* 0x000fe20007800000 */
[----:B------:R-:W-:Y:S01]  /*2900*/  FMUL R42, R133, c[0x0][0x188] ;  /* 0x00006200852a7a20 */ /* 0x000fe20000400000 */
[----:B------:R-:W-:Y:S01]  /*2910*/  FMNMX R52, R38, R53, !PT ;  /* 0x0000003526347209 */ /* 0x000fe20007800000 */
[----:B------:R-:W-:-:S02]  /*2920*/  FMUL R54, R54, 1.4426950216293334961 ;  /* 0x3fb8aa3b36367820 */ /* 0x000fc40000400000 */
[--C-:B------:R-:W-:Y:S01]  /*2930*/  FFMA R43, R43, c[0x0][0x188], -R45.reuse ;  /* 0x000062002b2b7a23 */ /* 0x100fe2000000082d */
[----:B------:R-:W-:Y:S01]  /*2940*/  FMNMX R53, R42, R39, !PT ;  /* 0x000000272a357209 */ /* 0x000fe20007800000 */
[----:B------:R-:W-:Y:S01]  /*2950*/  FMUL R42, R152, c[0x0][0x188] ;  /* 0x00006200982a7a20 */ /* 0x000fe20000400000 */
[----:B------:R0:W-:Y:S01]  /*2960*/  MUFU.EX2 R140, R54 ;  /* 0x00000036008c7308 */ /* 0x0001e20000000800 */
[----:B------:R-:W-:Y:S02]  /*2970*/  FMUL R39, R99, c[0x0][0x188] ;  /* 0x0000620063277a20 */ /* 0x000fe40000400000 */
[----:B------:R-:W-:Y:S02]  /*2980*/  FMUL R38, R43, 1.4426950216293334961 ;  /* 0x3fb8aa3b2b267820 */ /* 0x000fe40000400000 */
[----:B------:R-:W-:Y:S02]  /*2990*/  FMUL R43, R153, c[0x0][0x188] ;  /* 0x00006200992b7a20 */ /* 0x000fe40000400000 */
[--C-:B0-----:R-:W-:Y:S01]  /*29a0*/  FFMA R54, R50, c[0x0][0x188], -R45.reuse ;  /* 0x0000620032367a23 */ /* 0x101fe2000000082d */
[----:B------:R-:W-:Y:S01]  /*29b0*/  FMNMX R50, R42, R53, !PT ;  /* 0x000000352a327209 */ /* 0x000fe20007800000 */
[----:B------:R-:W-:Y:S01]  /*29c0*/  FMUL R42, R150, c[0x0][0x188] ;  /* 0x00006200962a7a20 */ /* 0x000fe20000400000 */
[----:B------:R-:W-:Y:S01]  /*29d0*/  FMNMX R53, R39, R52, !PT ;  /* 0x0000003427357209 */ /* 0x000fe20007800000 */
[----:B------:R-:W-:Y:S01]  /*29e0*/  FFMA R51, R51, c[0x0][0x188], -R45 ;  /* 0x0000620033337a23 */ /* 0x000fe2000000082d */
[----:B------:R-:W-:Y:S01]  /*29f0*/  FMNMX R52, R43, R50, !PT ;  /* 0x000000322b347209 */ /* 0x000fe20007800000 */
[----:B------:R-:W-:Y:S01]  /*2a00*/  FMUL R43, R151, c[0x0][0x188] ;  /* 0x00006200972b7a20 */ /* 0x000fe20000400000 */
[----:B------:R-:W-:Y:S01]  /*2a10*/  FMNMX R42, R42, R53, !PT ;  /* 0x000000352a2a7209 */ /* 0x000fe20007800000 */
[----:B------:R-:W-:-:S02]  /*2a20*/  FMUL R50, R110, c[0x0][0x188] ;  /* 0x000062006e327a20 */ /* 0x000fc40000400000 */
[----:B------:R-:W-:Y:S01]  /*2a30*/  FMUL R55, R51, 1.4426950216293334961 ;  /* 0x3fb8aa3b33377820 */ /* 0x000fe20000400000 */
[----:B------:R-:W-:Y:S01]  /*2a40*/  FMNMX R51, R43, R42, !PT ;  /* 0x0000002a2b337209 */ /* 0x000fe20007800000 */
[----:B------:R-:W-:Y:S01]  /*2a50*/  FMUL R43, R111, c[0x0][0x188] ;  /* 0x000062006f2b7a20 */ /* 0x000fe20000400000 */
[----:B------:R-:W0:Y:S01]  /*2a60*/  SHFL.BFLY PT, R53, R52, 0x2, 0x1f ;  /* 0x0c401f0034357f89 */ /* 0x000e2200000e0000 */
[----:B------:R-:W-:Y:S01]  /*2a70*/  FMUL R56, R56, 1.4426950216293334961 ;  /* 0x3fb8aa3b38387820 */ /* 0x000fe20000400000 */
[----:B------:R-:W-:Y:S01]  /*2a80*/  FMNMX R50, R50, R51, !PT ;  /* 0x0000003332327209 */ /* 0x000fe20007800000 */
[----:B------:R-:W-:Y:S02]  /*2a90*/  FMUL R39, R54, 1.4426950216293334961 ;  /* 0x3fb8aa3b36277820 */ /* 0x000fe40000400000 */
[----:B------:R-:W-:Y:S01]  /*2aa0*/  FFMA R54, R46, c[0x0][0x188], -R45 ;  /* 0x000062002e367a23 */ /* 0x000fe2000000082d */
[----:B------:R1:W-:Y:S01]  /*2ab0*/  MUFU.EX2 R156, R56 ;  /* 0x00000038009c7308 */ /* 0x0003e20000000800 */
[----:B------:R-:W-:Y:S01]  /*2ac0*/  FMUL R46, R114, c[0x0][0x188] ;  /* 0x00006200722e7a20 */ /* 0x000fe20000400000 */
[----:B------:R-:W-:-:S04]  /*2ad0*/  FMNMX R51, R43, R50, !PT ;  /* 0x000000322b337209 */ /* 0x000fc80007800000 */
[----:B------:R-:W-:Y:S01]  /*2ae0*/  FMNMX R50, R46, R51, !PT ;  /* 0x000000332e327209 */ /* 0x000fe20007800000 */
[----:B-1----:R-:W-:Y:S02]  /*2af0*/  FMUL R56, R54, 1.4426950216293334961 ;  /* 0x3fb8aa3b36387820 */ /* 0x002fe40000400000 */
[----:B------:R-:W-:Y:S02]  /*2b00*/  FFMA R54, R47, c[0x0][0x188], -R45 ;  /* 0x000062002f367a23 */ /* 0x000fe4000000082d */
[----:B------:R-:W-:Y:S02]  /*2b10*/  FMUL R47, R115, c[0x0][0x188] ;  /* 0x00006200732f7a20 */ /* 0x000fe40000400000 */
[----:B------:R-:W-:-:S03]  /*2b20*/  FMUL R46, R146, c[0x0][0x188] ;  /* 0x00006200922e7a20 */ /* 0x000fc60000400000 */
[----:B------:R-:W-:-:S04]  /*2b30*/  FMNMX R47, R47, R50, !PT ;  /* 0x000000322f2f7209 */ /* 0x000fc80007800000 */
[----:B------:R-:W-:Y:S01]  /*2b40*/  FMNMX R51, R46, R47, !PT ;  /* 0x0000002f2e337209 */ /* 0x000fe20007800000 */
[----:B------:R-:W-:Y:S02]  /*2b50*/  FMUL R46, R147, c[0x0][0x188] ;  /* 0x00006200932e7a20 */ /* 0x000fe40000400000 */
[--C-:B------:R-:W-:Y:S02]  /*2b60*/  FFMA R50, R34, c[0x0][0x188], -R45.reuse ;  /* 0x0000620022327a23 */ /* 0x100fe4000000082d */
[----:B------:R-:W-:Y:S01]  /*2b70*/  FMUL R47, R134, c[0x0][0x188] ;  /* 0x00006200862f7a20 */ /* 0x000fe20000400000 */
[----:B------:R-:W-:Y:S01]  /*2b80*/  FMNMX R46, R46, R51, !PT ;  /* 0x000000332e2e7209 */ /* 0x000fe20007800000 */
[----:B------:R1:W-:Y:S01]  /*2b90*/  MUFU.EX2 R42, R55 ;  /* 0x00000037002a7308 */ /* 0x0003e20000000800 */
[----:B0-----:R-:W-:Y:S01]  /*2ba0*/  FMNMX R53, R52, R53, !PT ;  /* 0x0000003534357209 */ /* 0x001fe20007800000 */
[----:B------:R-:W-:Y:S01]  /*2bb0*/  FFMA R52, R35, c[0x0][0x188], -R45 ;  /* 0x0000620023347a23 */ /* 0x000fe2000000082d */
[----:B------:R-:W-:Y:S01]  /*2bc0*/  FMNMX R51, R47, R46, !PT ;  /* 0x0000002e2f337209 */ /* 0x000fe20007800000 */
[----:B------:R-:W-:-:S02]  /*2bd0*/  FMUL R47, R154, c[0x0][0x188] ;  /* 0x000062009a2f7a20 */ /* 0x000fc40000400000 */
[----:B-1----:R-:W-:Y:S02]  /*2be0*/  FMUL R55, R50, 1.4426950216293334961 ;  /* 0x3fb8aa3b32377820 */ /* 0x002fe40000400000 */
[----:B------:R-:W-:Y:S01]  /*2bf0*/  FMUL R50, R135, c[0x0][0x188] ;  /* 0x0000620087327a20 */ /* 0x000fe20000400000 */
[----:B------:R0:W-:Y:S02]  /*2c00*/  MUFU.EX2 R43, R56 ;  /* 0x00000038002b7308 */ /* 0x0001e40000000800 */
[----:B0-----:R-:W-:Y:S02]  /*2c10*/  FMUL R56, R52, 1.4426950216293334961 ;  /* 0x3fb8aa3b34387820 */ /* 0x001fe40000400000 */
[----:B------:R-:W-:Y:S01]  /*2c20*/  FMNMX R52, R50, R51, !PT ;  /* 0x0000003332347209 */ /* 0x000fe20007800000 */
[----:B------:R-:W-:-:S03]  /*2c30*/  FMUL R50, R155, c[0x0][0x188] ;  /* 0x000062009b327a20 */ /* 0x000fc60000400000 */
[----:B------:R-:W-:-:S04]  /*2c40*/  FMNMX R51, R47, R52, !PT ;  /* 0x000000342f337209 */ /* 0x000fc80007800000 */
[----:B------:R-:W-:Y:S01]  /*2c50*/  FMNMX R52, R50, R51, !PT ;  /* 0x0000003332347209 */ /* 0x000fe20007800000 */
[----:B------:R0:W-:Y:S01]  /*2c60*/  MUFU.EX2 R35, R55 ;  /* 0x0000003700237308 */ /* 0x0001e20000000800 */
[----:B------:R-:W-:-:S03]  /*2c70*/  FMUL R57, R54, 1.4426950216293334961 ;  /* 0x3fb8aa3b36397820 */ /* 0x000fc60000400000 */
[----:B0-----:R-:W0:Y:S04]  /*2c80*/  SHFL.BFLY PT, R55, R52, 0x2, 0x1f ;  /* 0x0c401f0034377f89 */ /* 0x001e2800000e0000 */
[----:B------:R-:W1:Y:S01]  /*2c90*/  SHFL.BFLY PT, R54, R53, 0x1, 0x1f ;  /* 0x0c201f0035367f89 */ /* 0x000e6200000e0000 */
[----:B------:R0:W-:Y:S01]  /*2ca0*/  MUFU.EX2 R46, R56 ;  /* 0x00000038002e7308 */ /* 0x0001e20000000800 */
[----:B------:R-:W-:Y:S02]  /*2cb0*/  FFMA R105, R105, c[0x0][0x188], -R13 ;  /* 0x0000620069697a23 */ /* 0x000fe4000000080d */
[----:B-----5:R-:W-:Y:S02]  /*2cc0*/  STS.U16 [R11+0x2000], R250 ;  /* 0x002000fa0b007388 */ /* 0x020fe40000000400 */
[----:B------:R-:W-:-:S02]  /*2cd0*/  FMUL R105, R105, 1.4426950216293334961 ;  /* 0x3fb8aa3b69697820 */ /* 0x000fc40000400000 */
[----:B------:R-:W-:Y:S01]  /*2ce0*/  STS.U16 [R11+0x2400], R246 ;  /* 0x002400f60b007388 */ /* 0x000fe20000000400 */
[----:B------:R5:W-:Y:S03]  /*2cf0*/  MUFU.EX2 R34, R57 ;  /* 0x0000003900227308 */ /* 0x000be60000000800 */
[----:B------:R-:W-:Y:S04]  /*2d00*/  STS.U16 [R11+0x2800], R242 ;  /* 0x002800f20b007388 */ /* 0x000fe80000000400 */
[----:B------:R-:W-:Y:S01]  /*2d10*/  STS.U16 [R11+0x2c00], R240 ;  /* 0x002c00f00b007388 */ /* 0x000fe20000000400 */
[----:B0-----:R-:W-:-:S03]  /*2d20*/  FMNMX R56, R52, R55, !PT ;  /* 0x0000003734387209 */ /* 0x001fc60007800000 */
[----:B------:R-:W-:Y:S04]  /*2d30*/  STS.U16 [R17+0x2100], R248 ;  /* 0x002100f811007388 */ /* 0x000fe80000000400 */
[----:B--2---:R-:W-:Y:S04]  /*2d40*/  STS.U16 [R17+0x2500], R244 ;  /* 0x002500f411007388 */ /* 0x004fe80000000400 */
[----:B------:R-:W-:Y:S04]  /*2d50*/  STS.U16 [R17+0x2900], R238 ;  /* 0x002900ee11007388 */ /* 0x000fe80000000400 */
[----:B---3--:R-:W-:Y:S04]  /*2d60*/  STS.U16 [R17+0x2d00], R236 ;  /* 0x002d00ec11007388 */ /* 0x008fe80000000400 */
[----:B------:R-:W-:Y:S04]  /*2d70*/  STS.U16 [R18+0x2200], R233 ;  /* 0x002200e912007388 */ /* 0x000fe80000000400 */
[----:B------:R-:W-:Y:S04]  /*2d80*/  STS.U16 [R18+0x2600], R231 ;  /* 0x002600e712007388 */ /* 0x000fe80000000400 */
[----:B------:R-:W-:Y:S04]  /*2d90*/  STS.U16 [R18+0x2a00], R229 ;  /* 0x002a00e512007388 */ /* 0x000fe80000000400 */
[----:B----4-:R-:W-:Y:S01]  /*2da0*/  STS.U16 [R18+0x2e00], R187 ;  /* 0x002e00bb12007388 */ /* 0x010fe20000000400 */
[----:B------:R1:W-:Y:S03]  /*2db0*/  MUFU.EX2 R49, R105 ;  /* 0x0000006900317308 */ /* 0x0003e60000000800 */
[----:B-----5:R-:W0:Y:S04]  /*2dc0*/  SHFL.BFLY PT, R57, R56, 0x1, 0x1f ;  /* 0x0c201f0038397f89 */ /* 0x020e2800000e0000 */
[----:B------:R-:W-:Y:S04]  /*2dd0*/  STS.U16 [R19+0x2300], R234 ;  /* 0x002300ea13007388 */ /* 0x000fe80000000400 */
[----:B------:R-:W-:Y:S04]  /*2de0*/  STS.U16 [R19+0x2700], R232 ;  /* 0x002700e813007388 */ /* 0x000fe80000000400 */
[----:B------:R-:W-:Y:S04]  /*2df0*/  STS.U16 [R19+0x2b00], R230 ;  /* 0x002b00e613007388 */ /* 0x000fe80000000400 */
[----:B------:R-:W-:Y:S01]  /*2e00*/  STS.U16 [R19+0x2f00], R228 ;  /* 0x002f00e413007388 */ /* 0x000fe20000000400 */
[----:B-1----:R-:W-:-:S03]  /*2e10*/  FMNMX R105, R53, R54, !PT ;  /* 0x0000003635697209 */ /* 0x002fc60007800000 */
[----:B------:R-:W-:Y:S01]  /*2e20*/  BAR.SYNC.DEFER_BLOCKING 0x0 ;  /* 0x0000000000007b1d */ /* 0x000fe20000010000 */
[----:B------:R-:W-:Y:S01]  /*2e30*/  FMNMX R105, R105, R172, !PT ;  /* 0x000000ac69697209 */ /* 0x000fe20007800000 */
[----:B------:R-:W-:-:S04]  /*2e40*/  FADD R53, -R45, R186 ;  /* 0x000000ba2d357221 */ /* 0x000fc80000000100 */
[--C-:B------:R-:W-:Y:S02]  /*2e50*/  FFMA R116, R116, c[0x0][0x188], -R105.reuse ;  /* 0x0000620074747a23 */ /* 0x100fe40000000869 */
[--C-:B------:R-:W-:Y:S02]  /*2e60*/  FFMA R96, R96, c[0x0][0x188], -R105.reuse ;  /* 0x0000620060607a23 */ /* 0x100fe40000000869 */
[----:B------:R-:W-:Y:S01]  /*2e70*/  FFMA R97, R97, c[0x0][0x188], -R105 ;  /* 0x0000620061617a23 */ /* 0x000fe20000000869 */
[----:B------:R1:W2:Y:S01]  /*2e80*/  MUFU.EX2 R48, R58 ;  /* 0x0000003a00307308 */ /* 0x0002a20000000800 */
[--C-:B------:R-:W-:Y:S02]  /*2e90*/  FFMA R44, R44, c[0x0][0x188], -R13.reuse ;  /* 0x000062002c2c7a23 */ /* 0x100fe4000000080d */
[----:B------:R-:W-:Y:S02]  /*2ea0*/  FMUL R116, R116, 1.4426950216293334961 ;  /* 0x3fb8aa3b74747820 */ /* 0x000fe40000400000 */
[----:B------:R-:W-:-:S02]  /*2eb0*/  FFMA R104, R104, c[0x0][0x188], -R13 ;  /* 0x0000620068687a23 */ /* 0x000fc4000000080d */
[--C-:B------:R-:W-:Y:S02]  /*2ec0*/  FFMA R107, R107, c[0x0][0x188], -R45.reuse ;  /* 0x000062006b6b7a23 */ /* 0x100fe4000000082d */
[----:B------:R-:W-:Y:S02]  /*2ed0*/  FFMA R106, R106, c[0x0][0x188], -R45 ;  /* 0x000062006a6a7a23 */ /* 0x000fe4000000082d */
[----:B------:R-:W-:Y:S02]  /*2ee0*/  FMUL R53, R53, 1.4426950216293334961 ;  /* 0x3fb8aa3b35357820 */ /* 0x000fe40000400000 */
[----:B------:R-:W-:Y:S01]  /*2ef0*/  FMUL R96, R96, 1.4426950216293334961 ;  /* 0x3fb8aa3b60607820 */ /* 0x000fe20000400000 */
[----:B------:R-:W-:Y:S01]  /*2f00*/  LDSM.16.M88.4 R64, [R16+0x2c00] ;  /* 0x002c00001040783b */ /* 0x000fe20000000200 */
[----:B------:R-:W-:Y:S02]  /*2f10*/  FMUL R97, R97, 1.4426950216293334961 ;  /* 0x3fb8aa3b61617820 */ /* 0x000fe40000400000 */
[----:B-1----:R-:W-:-:S02]  /*2f20*/  FFMA R58, R108, c[0x0][0x188], -R105 ;  /* 0x000062006c3a7a23 */ /* 0x002fc40000000869 */
[----:B------:R-:W-:Y:S01]  /*2f30*/  FADD R60, -R105, R172 ;  /* 0x000000ac693c7221 */ /* 0x000fe20000000100 */
[----:B------:R-:W-:Y:S01]  /*2f40*/  MUFU.EX2 R142, R116 ;  /* 0x00000074008e7308 */ /* 0x000fe20000000800 */
[----:B------:R-:W-:Y:S02]  /*2f50*/  FMUL R36, R44, 1.4426950216293334961 ;  /* 0x3fb8aa3b2c247820 */ /* 0x000fe40000400000 */
[----:B------:R-:W-:Y:S02]  /*2f60*/  FMUL R44, R104, 1.4426950216293334961 ;  /* 0x3fb8aa3b682c7820 */ /* 0x000fe40000400000 */
[----:B------:R-:W-:Y:S02]  /*2f70*/  FMUL R51, R106, 1.4426950216293334961 ;  /* 0x3fb8aa3b6a337820 */ /* 0x000fe40000400000 */
[----:B------:R-:W-:Y:S01]  /*2f80*/  FMUL R104, R107, 1.4426950216293334961 ;  /* 0x3fb8aa3b6b687820 */ /* 0x000fe20000400000 */
[----:B------:R1:W-:Y:S01]  /*2f90*/  MUFU.EX2 R169, R96 ;  /* 0x0000006000a97308 */ /* 0x0003e20000000800 */
[----:B------:R-:W-:-:S02]  /*2fa0*/  FMUL R106, R60, 1.4426950216293334961 ;  /* 0x3fb8aa3b3c6a7820 */ /* 0x000fc40000400000 */
[----:B------:R-:W-:Y:S05]  /*2fb0*/  LDSM.16.M88.4 R60, [R16+0x2800] ;  /* 0x00280000103c783b */ /* 0x000fea0000000200 */
[----:B------:R0:W-:Y:S01]  /*2fc0*/  MUFU.EX2 R116, R97 ;  /* 0x0000006100747308 */ /* 0x0001e20000000800 */
[----:B-1----:R-:W-:-:S07]  /*2fd0*/  FMUL R96, R58, 1.4426950216293334961 ;  /* 0x3fb8aa3b3a607820 */ /* 0x002fce0000400000 */
[----:B------:R1:W-:Y:S01]  /*2fe0*/  MUFU.EX2 R107, R53 ;  /* 0x00000035006b7308 */ /* 0x0003e20000000800 */
[----:B0-----:R-:W-:Y:S02]  /*2ff0*/  FMNMX R97, R56, R57, !PT ;  /* 0x0000003938617209 */ /* 0x001fe40007800000 */
[----:B------:R-:W-:Y:S04]  /*3000*/  LDSM.16.M88.4 R56, [R16+0x2400] ;  /* 0x002400001038783b */ /* 0x000fe80000000200 */
[----:B-1----:R-:W0:Y:S01]  /*3010*/  LDSM.16.M88.4 R52, [R16+0x2000] ;  /* 0x002000001034783b */ /* 0x002e220000000200 */
[--C-:B------:R-:W-:Y:S01]  /*3020*/  FFMA R117, R117, c[0x0][0x188], -R105.reuse ;  /* 0x0000620075757a23 */ /* 0x100fe20000000869 */
[----:B------:R-:W-:Y:S01]  /*3030*/  FMNMX R97, R97, R168, !PT ;  /* 0x000000a861617209 */ /* 0x000fe20007800000 */
[----:B------:R-:W-:-:S02]  /*3040*/  FFMA R149, R149, c[0x0][0x188], -R105 ;  /* 0x0000620095957a23 */ /* 0x000fc40000000869 */
[----:B------:R-:W-:Y:S02]  /*3050*/  FMUL R117, R117, 1.4426950216293334961 ;  /* 0x3fb8aa3b75757820 */ /* 0x000fe40000400000 */
[----:B------:R-:W-:Y:S02]  /*3060*/  FFMA R148, R148, c[0x0][0x188], -R105 ;  /* 0x0000620094947a23 */ /* 0x000fe40000000869 */
[----:B------:R-:W-:Y:S02]  /*3070*/  FMUL R149, R149, 1.4426950216293334961 ;  /* 0x3fb8aa3b95957820 */ /* 0x000fe40000400000 */
[--C-:B------:R-:W-:Y:S02]  /*3080*/  FFMA R118, R118, c[0x0][0x188], -R97.reuse ;  /* 0x0000620076767a23 */ /* 0x100fe40000000861 */
[--C-:B------:R-:W-:Y:S02]  /*3090*/  FFMA R119, R119, c[0x0][0x188], -R97.reuse ;  /* 0x0000620077777a23 */ /* 0x100fe40000000861 */
[--C-:B------:R-:W-:Y:S01]  /*30a0*/  FFMA R72, R99, c[0x0][0x188], -R97.reuse ;  /* 0x0000620063487a23 */ /* 0x100fe20000000861 */
[----:B------:R-:W1:Y:S01]  /*30b0*/  MUFU.EX2 R24, R24 ;  /* 0x0000001800187308 */ /* 0x000e620000000800 */
[----:B------:R-:W-:-:S02]  /*30c0*/  FFMA R98, R98, c[0x0][0x188], -R97 ;  /* 0x0000620062627a23 */ /* 0x000fc40000000861 */
[----:B------:R-:W-:Y:S02]  /*30d0*/  FADD R73, -R97, R168 ;  /* 0x000000a861497221 */ /* 0x000fe40000000100 */
[----:B------:R-:W-:-:S03]  /*30e0*/  FMUL R118, R118, 1.4426950216293334961 ;  /* 0x3fb8aa3b76767820 */ /* 0x000fc60000400000 */
[----:B------:R-:W3:Y:S01]  /*30f0*/  MUFU.EX2 R157, R157 ;  /* 0x0000009d009d7308 */ /* 0x000ee20000000800 */
[----:B------:R-:W-:Y:S02]  /*3100*/  FMUL R98, R98, 1.4426950216293334961 ;  /* 0x3fb8aa3b62627820 */ /* 0x000fe40000400000 */
[----:B------:R-:W-:-:S05]  /*3110*/  FMUL R73, R73, 1.4426950216293334961 ;  /* 0x3fb8aa3b49497820 */ /* 0x000fca0000400000 */
[----:B------:R-:W4:Y:S08]  /*3120*/  MUFU.EX2 R143, R143 ;  /* 0x0000008f008f7308 */ /* 0x000f300000000800 */
[----:B------:R5:W0:Y:S08]  /*3130*/  MUFU.EX2 R173, R117 ;  /* 0x0000007500ad7308 */ /* 0x000a300000000800 */
[----:B------:R0:W-:Y:S01]  /*3140*/  MUFU.EX2 R108, R149 ;  /* 0x00000095006c7308 */ /* 0x0001e20000000800 */
[----:B-----5:R-:W-:-:S02]  /*3150*/  FMUL R117, R148, 1.4426950216293334961 ;  /* 0x3fb8aa3b94757820 */ /* 0x020fc40000400000 */
[----:B------:R-:W-:Y:S02]  /*3160*/  FMUL R148, R72, 1.4426950216293334961 ;  /* 0x3fb8aa3b48947820 */ /* 0x000fe40000400000 */
[----:B0-----:R-:W-:-:S03]  /*3170*/  FMUL R149, R119, 1.4426950216293334961 ;  /* 0x3fb8aa3b77957820 */ /* 0x001fc60000400000 */
[----:B------:R-:W0:Y:S08]  /*3180*/  MUFU.EX2 R106, R106 ;  /* 0x0000006a006a7308 */ /* 0x000e300000000800 */
[----:B------:R-:W-:Y:S08]  /*3190*/  MUFU.EX2 R118, R118 ;  /* 0x0000007600767308 */ /* 0x000ff00000000800 */
[----:B------:R-:W5:Y:S08]  /*31a0*/  MUFU.EX2 R149, R149 ;  /* 0x0000009500957308 */ /* 0x000f700000000800 */
[----:B------:R-:W-:Y:S08]  /*31b0*/  MUFU.EX2 R119, R98 ;  /* 0x0000006200777308 */ /* 0x000ff00000000800 */
[----:B------:R5:W0:Y:S08]  /*31c0*/  MUFU.EX2 R99, R73 ;  /* 0x0000004900637308 */ /* 0x000a300000000800 */
[----:B------:R-:W0:Y:S01]  /*31d0*/  MUFU.EX2 R148, R148 ;  /* 0x0000009400947308 */ /* 0x000e220000000800 */
[C---:B--2---:R-:W-:Y:S01]  /*31e0*/  FMUL R120, R48.reuse, R120 ;  /* 0x0000007830787220 */ /* 0x044fe20000400000 */
[----:B-1----:R-:W-:Y:S01]  /*31f0*/  F2FP.PACK_AB R68, R25, R24 ;  /* 0x000000181944723e */ /* 0x002fe200000000ff */
[----:B------:R-:W-:Y:S01]  /*3200*/  FMUL R121, R48, R121 ;  /* 0x0000007930797220 */ /* 0x000fe20000400000 */
[----:B------:R-:W-:Y:S01]  /*3210*/  F2FP.PACK_AB R70, R27, R26 ;  /* 0x0000001a1b46723e */ /* 0x000fe200000000ff */
[----:B------:R-:W-:Y:S01]  /*3220*/  FMUL R122, R107, R122 ;  /* 0x0000007a6b7a7220 */ /* 0x000fe20000400000 */
[----:B---3--:R-:W-:Y:S01]  /*3230*/  F2FP.PACK_AB R69, R157, R156 ;  /* 0x0000009c9d45723e */ /* 0x008fe200000000ff */
[----:B------:R-:W-:Y:S01]  /*3240*/  FMUL R123, R107, R123 ;  /* 0x0000007b6b7b7220 */ /* 0x000fe20000400000 */
[----:B----4-:R-:W-:Y:S01]  /*3250*/  F2FP.PACK_AB R71, R140, R143 ;  /* 0x0000008f8c47723e */ /* 0x010fe200000000ff */
[----:B------:R-:W-:-:S02]  /*3260*/  FMUL R100, R48, R100 ;  /* 0x0000006430647220 */ /* 0x000fc40000400000 */
[C---:B------:R-:W-:Y:S02]  /*3270*/  FMUL R101, R48.reuse, R101 ;  /* 0x0000006530657220 */ /* 0x040fe40000400000 */
[C---:B------:R-:W-:Y:S02]  /*3280*/  FMUL R102, R107.reuse, R102 ;  /* 0x000000666b667220 */ /* 0x040fe40000400000 */
[C---:B------:R-:W-:Y:S02]  /*3290*/  FMUL R103, R107.reuse, R103 ;  /* 0x000000676b677220 */ /* 0x040fe40000400000 */
[C---:B------:R-:W-:Y:S02]  /*32a0*/  FMUL R136, R48.reuse, R136 ;  /* 0x0000008830887220 */ /* 0x040fe40000400000 */
[----:B------:R-:W-:Y:S02]  /*32b0*/  FMUL R137, R48, R137 ;  /* 0x0000008930897220 */ /* 0x000fe40000400000 */
[----:B------:R-:W-:-:S02]  /*32c0*/  FMUL R138, R107, R138 ;  /* 0x0000008a6b8a7220 */ /* 0x000fc40000400000 */
[C---:B------:R-:W-:Y:S02]  /*32d0*/  FMUL R139, R107.reuse, R139 ;  /* 0x0000008b6b8b7220 */ /* 0x040fe40000400000 */
[C---:B------:R-:W-:Y:S02]  /*32e0*/  FMUL R124, R48.reuse, R124 ;  /* 0x0000007c307c7220 */ /* 0x040fe40000400000 */
[C---:B------:R-:W-:Y:S02]  /*32f0*/  FMUL R126, R107.reuse, R126 ;  /* 0x0000007e6b7e7220 */ /* 0x040fe40000400000 */
[----:B------:R-:W-:Y:S02]  /*3300*/  FMUL R125, R48, R125 ;  /* 0x0000007d307d7220 */ /* 0x000fe40000400000 */
[----:B------:R-:W-:Y:S01]  /*3310*/  FMUL R127, R107, R127 ;  /* 0x0000007f6b7f7220 */ /* 0x000fe20000400000 */
[C---:B------:R-:W-:Y:S01]  /*3320*/  HMMA.16816.F32 R120, R68.reuse, R52, R120 ;  /* 0x000000344478723c */ /* 0x040fe20000001878 */
[----:B------:R-:W-:Y:S01]  /*3330*/  F2FP.PACK_AB R72, R173, R142 ;  /* 0x0000008ead48723e */ /* 0x000fe200000000ff */
[C---:B0-----:R-:W-:Y:S01]  /*3340*/  FMUL R84, R106.reuse, R84 ;  /* 0x000000546a547220 */ /* 0x041fe20000400000 */
[----:B-----5:R-:W-:Y:S01]  /*3350*/  F2FP.PACK_AB R73, R149, R118 ;  /* 0x000000769549723e */ /* 0x020fe200000000ff */
[----:B------:R-:W-:Y:S01]  /*3360*/  FMUL R85, R106, R85 ;  /* 0x000000556a557220 */ /* 0x000fe20000400000 */
[----:B------:R-:W-:Y:S01]  /*3370*/  F2FP.PACK_AB R74, R116, R169 ;  /* 0x000000a9744a723e */ /* 0x000fe200000000ff */
[C---:B------:R-:W-:Y:S01]  /*3380*/  FMUL R86, R99.reuse, R86 ;  /* 0x0000005663567220 */ /* 0x040fe20000400000 */
[----:B------:R-:W-:Y:S01]  /*3390*/  F2FP.PACK_AB R75, R148, R119 ;  /* 0x00000077944b723e */ /* 0x000fe200000000ff */
[----:B------:R-:W-:Y:S01]  /*33a0*/  HMMA.16816.F32 R100, R68, R56, R100 ;  /* 0x000000384464723c */ /* 0x000fe20000001864 */
[----:B------:R-:W-:-:S02]  /*33b0*/  FMUL R87, R99, R87 ;  /* 0x0000005763577220 */ /* 0x000fc40000400000 */
[----:B------:R-:W-:-:S05]  /*33c0*/  FFMA R109, R109, c[0x0][0x188], -R105 ;  /* 0x000062006d6d7a23 */ /* 0x000fca0000000869 */
[----:B------:R-:W-:Y:S01]  /*33d0*/  HMMA.16816.F32 R136, R68, R60, R136 ;  /* 0x0000003c4488723c */ /* 0x000fe20000001888 */
[--C-:B------:R-:W-:Y:S02]  /*33e0*/  FFMA R150, R150, c[0x0][0x188], -R97.reuse ;  /* 0x0000620096967a23 */ /* 0x100fe40000000861 */
[----:B------:R-:W-:-:S05]  /*33f0*/  FFMA R151, R151, c[0x0][0x188], -R97 ;  /* 0x0000620097977a23 */ /* 0x000fca0000000861 */
[----:B------:R-:W-:Y:S01]  /*3400*/  HMMA.16816.F32 R124, R68, R64, R124 ;  /* 0x00000040447c723c */ /* 0x000fe2000000187c */
[--C-:B------:R-:W-:Y:S02]  /*3410*/  FFMA R110, R110, c[0x0][0x188], -R97.reuse ;  /* 0x000062006e6e7a23 */ /* 0x100fe40000000861 */
[----:B------:R-:W-:-:S04]  /*3420*/  FFMA R111, R111, c[0x0][0x188], -R97 ;  /* 0x000062006f6f7a23 */ /* 0x000fc80000000861 */
[C---:B------:R-:W-:Y:S02]  /*3430*/  FMUL R68, R106.reuse, R88 ;  /* 0x000000586a447220 */ /* 0x040fe40000400000 */
[----:B------:R-:W-:Y:S02]  /*3440*/  FMUL R69, R106, R89 ;  /* 0x000000596a457220 */ /* 0x000fe40000400000 */
[C---:B------:R-:W-:Y:S02]  /*3450*/  FMUL R70, R99.reuse, R90 ;  /* 0x0000005a63467220 */ /* 0x040fe40000400000 */
[----:B------:R-:W-:Y:S01]  /*3460*/  FMUL R71, R99, R91 ;  /* 0x0000005b63477220 */ /* 0x000fe20000400000 */
[----:B------:R-:W0:Y:S01]  /*3470*/  MUFU.EX2 R31, R31 ;  /* 0x0000001f001f7308 */ /* 0x000e220000000800 */
[----:B------:R-:W-:Y:S01]  /*3480*/  FFMA R82, R82, c[0x0][0x188], -R45 ;  /* 0x0000620052527a23 */ /* 0x000fe2000000082d */
[----:B------:R-:W-:Y:S01]  /*3490*/  HMMA.16816.F32 R84, R72, R64, R84 ;  /* 0x000000404854723c */ /* 0x000fe20000001854 */
[C---:B------:R-:W-:Y:S01]  /*34a0*/  FMUL R76, R106.reuse, R92 ;  /* 0x0000005c6a4c7220 */ /* 0x040fe20000400000 */
[----:B------:R-:W1:Y:S01]  /*34b0*/  LDSM.16.M88.4 R88, [R6+0x2000] ;  /* 0x002000000658783b */ /* 0x000e620000000200 */
[----:B------:R-:W-:-:S02]  /*34c0*/  FMUL R77, R106, R93 ;  /* 0x0000005d6a4d7220 */ /* 0x000fc40000400000 */
[C---:B------:R-:W-:Y:S01]  /*34d0*/  FMUL R78, R99.reuse, R94 ;  /* 0x0000005e634e7220 */ /* 0x040fe20000400000 */
[----:B------:R-:W-:Y:S01]  /*34e0*/  MUFU.EX2 R141, R141 ;  /* 0x0000008d008d7308 */ /* 0x000fe20000000800 */
[----:B------:R-:W-:Y:S01]  /*34f0*/  FMUL R79, R99, R95 ;  /* 0x0000005f634f7220 */ /* 0x000fe20000400000 */
[----:B------:R-:W-:Y:S01]  /*3500*/  HMMA.16816.F32 R68, R72, R52, R68 ;  /* 0x000000344844723c */ /* 0x000fe20000001844 */
[----:B------:R-:W-:Y:S01]  /*3510*/  FMUL R109, R109, 1.4426950216293334961 ;  /* 0x3fb8aa3b6d6d7820 */ /* 0x000fe20000400000 */
[----:B------:R-:W2:Y:S01]  /*3520*/  LDSM.16.M88.4 R92, [R6+0x2400] ;  /* 0x00240000065c783b */ /* 0x000ea20000000200 */
[----:B------:R-:W-:-:S03]  /*3530*/  FMUL R64, R110, 1.4426950216293334961 ;  /* 0x3fb8aa3b6e407820 */ /* 0x000fc60000400000 */
[----:B------:R-:W3:Y:S01]  /*3540*/  MUFU.EX2 R38, R38 ;  /* 0x0000002600267308 */ /* 0x000ee20000000800 */
[----:B------:R-:W-:Y:S02]  /*3550*/  FMUL R52, R150, 1.4426950216293334961 ;  /* 0x3fb8aa3b96347820 */ /* 0x000fe40000400000 */
[----:B------:R-:W-:Y:S02]  /*3560*/  FMUL R53, R151, 1.4426950216293334961 ;  /* 0x3fb8aa3b97357820 */ /* 0x000fe40000400000 */
[----:B------:R-:W-:-:S03]  /*3570*/  FMUL R111, R111, 1.4426950216293334961 ;  /* 0x3fb8aa3b6f6f7820 */ /* 0x000fc60000400000 */
[----:B------:R-:W4:Y:S01]  /*3580*/  MUFU.EX2 R39, R39 ;  /* 0x0000002700277308 */ /* 0x000f220000000800 */
[--C-:B------:R-:W-:Y:S02]  /*3590*/  FFMA R80, R80, c[0x0][0x188], -R13.reuse ;  /* 0x0000620050507a23 */ /* 0x100fe4000000080d */
[----:B------:R-:W-:Y:S02]  /*35a0*/  FFMA R81, R81, c[0x0][0x188], -R13 ;  /* 0x0000620051517a23 */ /* 0x000fe4000000080d */
[----:B------:R-:W-:Y:S02]  /*35b0*/  FMUL R82, R82, 1.4426950216293334961 ;  /* 0x3fb8aa3b52527820 */ /* 0x000fe40000400000 */
[----:B------:R-:W-:Y:S01]  /*35c0*/  FFMA R83, R83, c[0x0][0x188], -R45 ;  /* 0x0000620053537a23 */ /* 0x000fe2000000082d */
[----:B------:R-:W-:Y:S01]  /*35d0*/  HMMA.16816.F32 R76, R72, R56, R76 ;  /* 0x00000038484c723c */ /* 0x000fe2000000184c */
[----:B------:R-:W-:Y:S01]  /*35e0*/  FMUL R40, R80, 1.4426950216293334961 ;  /* 0x3fb8aa3b50287820 */ /* 0x000fe20000400000 */
[----:B------:R5:W-:Y:S01]  /*35f0*/  MUFU.EX2 R47, R82 ;  /* 0x00000052002f7308 */ /* 0x000be20000000800 */
[----:B------:R-:W-:-:S02]  /*3600*/  FMUL R41, R81, 1.4426950216293334961 ;  /* 0x3fb8aa3b51297820 */ /* 0x000fc40000400000 */
[----:B------:R-:W-:Y:S02]  /*3610*/  FMUL R50, R83, 1.4426950216293334961 ;  /* 0x3fb8aa3b53327820 */ /* 0x000fe40000400000 */
[C---:B------:R-:W-:Y:S02]  /*3620*/  FMUL R80, R106.reuse, R128 ;  /* 0x000000806a507220 */ /* 0x040fe40000400000 */
[----:B------:R-:W-:Y:S01]  /*3630*/  FMUL R81, R106, R129 ;  /* 0x000000816a517220 */ /* 0x000fe20000400000 */
[----:B------:R-:W0:Y:S01]  /*3640*/  MUFU.EX2 R117, R117 ;  /* 0x0000007500757308 */ /* 0x000e220000000800 */
[C---:B-----5:R-:W-:Y:S02]  /*3650*/  FMUL R82, R99.reuse, R130 ;  /* 0x0000008263527220 */ /* 0x060fe40000400000 */
[----:B------:R-:W-:Y:S02]  /*3660*/  FMUL R83, R99, R131 ;  /* 0x0000008363537220 */ /* 0x000fe40000400000 */
[----:B------:R-:W-:Y:S01]  /*3670*/  FADD R25, R24, R25 ;  /* 0x0000001918197221 */ /* 0x000fe20000000000 */
[----:B------:R-:W5:Y:S02]  /*3680*/  LDSM.16.M88.4 R128, [R6+0x2800] ;  /* 0x002800000680783b */ /* 0x000f640000000200 */
[----:B------:R-:W-:Y:S01]  /*3690*/  MUFU.EX2 R96, R96 ;  /* 0x0000006000607308 */ /* 0x000fe20000000800 */
[----:B------:R-:W-:-:S07]  /*36a0*/  FADD R156, R156, R157 ;  /* 0x0000009d9c9c7221 */ /* 0x000fce0000000000 */
[----:B------:R-:W-:Y:S01]  /*36b0*/  MUFU.EX2 R109, R109 ;  /* 0x0000006d006d7308 */ /* 0x000fe20000000800 */
[----:B------:R-:W-:-:S07]  /*36c0*/  FADD R26, R26, R25 ;  /* 0x000000191a1a7221 */ /* 0x000fce0000000000 */
[----:B------:R-:W-:Y:S01]  /*36d0*/  MUFU.EX2 R52, R52 ;  /* 0x0000003400347308 */ /* 0x000fe20000000800 */
[----:B------:R-:W-:Y:S07]  /*36e0*/  HMMA.16816.F32 R80, R72, R60, R80 ;  /* 0x0000003c4850723c */ /* 0x000fee0000001850 */
[----:B------:R-:W0:Y:S01]  /*36f0*/  MUFU.EX2 R53, R53 ;  /* 0x0000003500357308 */ /* 0x000e220000000800 */
[----:B------:R-:W-:-:S07]  /*3700*/  FADD R143, R143, R156 ;  /* 0x0000009c8f8f7221 */ /* 0x000fce0000000000 */
[----:B------:R-:W-:Y:S08]  /*3710*/  MUFU.EX2 R64, R64 ;  /* 0x0000004000407308 */ /* 0x000ff00000000800 */
[----:B------:R-:W1:Y:S01]  /*3720*/  MUFU.EX2 R111, R111 ;  /* 0x0000006f006f7308 */ /* 0x000e620000000800 */
[----:B------:R-:W-:Y:S02]  /*3730*/  F2FP.PACK_AB R72, R29, R28 ;  /* 0x0000001c1d48723e */ /* 0x000fe400000000ff */
[----:B0-----:R-:W-:-:S02]  /*3740*/  F2FP.PACK_AB R74, R31, R30 ;  /* 0x0000001e1f4a723e */ /* 0x001fc400000000ff */
[----:B---3--:R-:W-:Y:S02]  /*3750*/  F2FP.PACK_AB R73, R38, R141 ;  /* 0x0000008d2649723e */ /* 0x008fe400000000ff */
[----:B----4-:R-:W-:Y:S01]  /*3760*/  F2FP.PACK_AB R75, R42, R39 ;  /* 0x000000272a4b723e */ /* 0x010fe200000000ff */
[----:B------:R-:W-:Y:S02]  /*3770*/  FADD R27, R27, R26 ;  /* 0x0000001a1b1b7221 */ /* 0x000fe40000000000 */
[--C-:B------:R-:W-:Y:S02]  /*3780*/  FFMA R32, R32, c[0x0][0x188], -R13.reuse ;  /* 0x0000620020207a23 */ /* 0x100fe4000000080d */
[----:B------:R-:W-:Y:S02]  /*3790*/  FFMA R33, R33, c[0x0][0x188], -R13 ;  /* 0x0000620021217a23 */ /* 0x000fe4000000080d */
[----:B------:R-:W-:Y:S02]  /*37a0*/  FADD R140, R140, R143 ;  /* 0x0000008f8c8c7221 */ /* 0x000fe40000000000 */
[----:B------:R-:W-:-:S02]  /*37b0*/  FADD R142, R142, R173 ;  /* 0x000000ad8e8e7221 */ /* 0x000fc40000000000 */
[----:B------:R-:W-:Y:S01]  /*37c0*/  FADD R118, R118, R149 ;  /* 0x0000009576767221 */ /* 0x000fe20000000000 */
[----:B------:R-:W0:Y:S01]  /*37d0*/  MUFU.EX2 R36, R36 ;  /* 0x0000002400247308 */ /* 0x000e220000000800 */
[----:B------:R-:W-:Y:S01]  /*37e0*/  FFMA R112, R112, c[0x0][0x188], -R105 ;  /* 0x0000620070707a23 */ /* 0x000fe20000000869 */
[C---:B------:R-:W-:Y:S01]  /*37f0*/  HMMA.16816.F32 R120, R72.reuse, R54, R120 ;  /* 0x000000364878723c */ /* 0x040fe20000001878 */
[----:B------:R-:W-:Y:S02]  /*3800*/  FADD R28, R28, R27 ;  /* 0x0000001b1c1c7221 */ /* 0x000fe40000000000 */
[----:B------:R-:W-:Y:S01]  /*3810*/  FMUL R32, R32, 1.4426950216293334961 ;  /* 0x3fb8aa3b20207820 */ /* 0x000fe20000400000 */
[----:B------:R-:W3:Y:S01]  /*3820*/  LDSM.16.M88.4 R24, [R6+0x2c00] ;  /* 0x002c00000618783b */ /* 0x000ee20000000200 */
[----:B------:R-:W-:Y:S02]  /*3830*/  FMUL R33, R33, 1.4426950216293334961 ;  /* 0x3fb8aa3b21217820 */ /* 0x000fe40000400000 */
[----:B------:R-:W-:Y:S01]  /*3840*/  FADD R141, R141, R140 ;  /* 0x0000008c8d8d7221 */ /* 0x000fe20000000000 */
[----:B------:R-:W-:Y:S01]  /*3850*/  HMMA.16816.F32 R100, R72, R58, R100 ;  /* 0x0000003a4864723c */ /* 0x000fe20000001864 */
[----:B------:R-:W-:Y:S01]  /*3860*/  FFMA R114, R114, c[0x0][0x188], -R97 ;  /* 0x0000620072727a23 */ /* 0x000fe20000000861 */
[----:B------:R-:W4:Y:S01]  /*3870*/  MUFU.EX2 R37, R37 ;  /* 0x0000002500257308 */ /* 0x000f220000000800 */
[----:B------:R-:W-:-:S02]  /*3880*/  FADD R169, R169, R142 ;  /* 0x0000008ea9a97221 */ /* 0x000fc40000000000 */
[----:B------:R-:W-:-:S03]  /*3890*/  FADD R119, R119, R118 ;  /* 0x0000007677777221 */ /* 0x000fc60000000000 */
[----:B------:R-:W-:Y:S01]  /*38a0*/  HMMA.16816.F32 R136, R72, R62, R136 ;  /* 0x0000003e4888723c */ /* 0x000fe20000001888 */
[----:B------:R-:W-:Y:S02]  /*38b0*/  FMUL R98, R112, 1.4426950216293334961 ;  /* 0x3fb8aa3b70627820 */ /* 0x000fe40000400000 */
[----:B------:R-:W-:Y:S02]  /*38c0*/  FFMA R113, R113, c[0x0][0x188], -R105 ;  /* 0x0000620071717a23 */ /* 0x000fe40000000869 */
[----:B------:R-:W-:-:S03]  /*38d0*/  FFMA R115, R115, c[0x0][0x188], -R97 ;  /* 0x0000620073737a23 */ /* 0x000fc60000000861 */
[----:B------:R-:W-:Y:S01]  /*38e0*/  HMMA.16816.F32 R124, R72, R66, R124 ;  /* 0x00000042487c723c */ /* 0x000fe2000000187c */
[----:B------:R-:W-:Y:S02]  /*38f0*/  FADD R29, R29, R28 ;  /* 0x0000001c1d1d7221 */ /* 0x000fe40000000000 */
[----:B------:R-:W-:-:S04]  /*3900*/  FADD R38, R38, R141 ;  /* 0x0000008d26267221 */ /* 0x000fc80000000000 */
[----:B------:R-:W-:Y:S02]  /*3910*/  F2FP.PACK_AB R72, R108, R117 ;  /* 0x000000756c48723e */ /* 0x000fe400000000ff */
[----:B------:R-:W-:Y:S02]  /*3920*/  F2FP.PACK_AB R73, R53, R52 ;  /* 0x000000343549723e */ /* 0x000fe400000000ff */
[----:B------:R-:W-:Y:S02]  /*3930*/  F2FP.PACK_AB R74, R109, R96 ;  /* 0x000000606d4a723e */ /* 0x000fe400000000ff */
[----:B-1----:R-:W-:Y:S01]  /*3940*/  F2FP.PACK_AB R75, R111, R64 ;  /* 0x000000406f4b723e */ /* 0x002fe200000000ff */
[----:B------:R-:W-:Y:S01]  /*3950*/  FMUL R114, R114, 1.4426950216293334961 ;  /* 0x3fb8aa3b72727820 */ /* 0x000fe20000400000 */
[----:B------:R-:W-:Y:S01]  /*3960*/  MUFU.EX2 R32, R32 ;  /* 0x0000002000207308 */ /* 0x000fe20000000800 */
[----:B------:R-:W-:Y:S02]  /*3970*/  FADD R116, R116, R169 ;  /* 0x000000a974747221 */ /* 0x000fe40000000000 */
[----:B------:R-:W-:-:S02]  /*3980*/  FADD R119, R148, R119 ;  /* 0x0000007794777221 */ /* 0x000fc40000000000 */
[--C-:B------:R-:W-:Y:S02]  /*3990*/  FFMA R146, R146, c[0x0][0x188], -R97.reuse ;  /* 0x0000620092927a23 */ /* 0x100fe40000000861 */
[----:B------:R-:W-:Y:S01]  /*39a0*/  FFMA R147, R147, c[0x0][0x188], -R97 ;  /* 0x0000620093937a23 */ /* 0x000fe20000000861 */
[----:B------:R-:W1:Y:S01]  /*39b0*/  MUFU.EX2 R33, R33 ;  /* 0x0000002100217308 */ /* 0x000e620000000800 */
[----:B------:R-:W-:Y:S01]  /*39c0*/  FMUL R113, R113, 1.4426950216293334961 ;  /* 0x3fb8aa3b71717820 */ /* 0x000fe20000400000 */
[----:B------:R-:W-:Y:S01]  /*39d0*/  HMMA.16816.F32 R76, R72, R58, R76 ;  /* 0x0000003a484c723c */ /* 0x000fe2000000184c */
[----:B------:R-:W-:Y:S02]  /*39e0*/  FMUL R115, R115, 1.4426950216293334961 ;  /* 0x3fb8aa3b73737820 */ /* 0x000fe40000400000 */
[----:B------:R-:W-:Y:S02]  /*39f0*/  FADD R30, R30, R29 ;  /* 0x0000001d1e1e7221 */ /* 0x000fe40000000000 */
[----:B------:R-:W-:Y:S01]  /*3a00*/  FADD R39, R39, R38 ;  /* 0x0000002627277221 */ /* 0x000fe20000000000 */
[----:B------:R-:W0:Y:S01]  /*3a10*/  MUFU.EX2 R98, R98 ;  /* 0x0000006200627308 */ /* 0x000e220000000800 */
[----:B------:R-:W-:-:S02]  /*3a20*/  FFMA R144, R144, c[0x0][0x188], -R105 ;  /* 0x0000620090907a23 */ /* 0x000fc40000000869 */
[----:B------:R-:W-:Y:S02]  /*3a30*/  FADD R117, R117, R116 ;  /* 0x0000007475757221 */ /* 0x000fe40000000000 */
[----:B------:R-:W-:Y:S02]  /*3a40*/  FADD R52, R52, R119 ;  /* 0x0000007734347221 */ /* 0x000fe40000000000 */
[----:B------:R-:W-:Y:S01]  /*3a50*/  FMUL R146, R146, 1.4426950216293334961 ;  /* 0x3fb8aa3b92927820 */ /* 0x000fe20000400000 */
[----:B------:R-:W0:Y:S01]  /*3a60*/  MUFU.EX2 R58, R114 ;  /* 0x00000072003a7308 */ /* 0x000e220000000800 */
[----:B------:R-:W-:Y:S02]  /*3a70*/  FMUL R147, R147, 1.4426950216293334961 ;  /* 0x3fb8aa3b93937820 */ /* 0x000fe40000400000 */
[----:B------:R-:W-:Y:S02]  /*3a80*/  FFMA R145, R145, c[0x0][0x188], -R105 ;  /* 0x0000620091917a23 */ /* 0x000fe40000000869 */
[----:B------:R-:W-:-:S02]  /*3a90*/  FADD R31, R31, R30 ;  /* 0x0000001e1f1f7221 */ /* 0x000fc40000000000 */
[----:B------:R-:W-:Y:S01]  /*3aa0*/  FADD R42, R42, R39 ;  /* 0x000000272a2a7221 */ /* 0x000fe20000000000 */
[----:B------:R-:W1:Y:S01]  /*3ab0*/  MUFU.EX2 R113, R113 ;  /* 0x0000007100717308 */ /* 0x000e620000000800 */
[----:B------:R-:W-:Y:S02]  /*3ac0*/  FMUL R144, R144, 1.4426950216293334961 ;  /* 0x3fb8aa3b90907820 */ /* 0x000fe40000400000 */
[----:B------:R-:W-:Y:S02]  /*3ad0*/  FADD R117, R108, R117 ;  /* 0x000000756c757221 */ /* 0x000fe40000000000 */
[----:B------:R-:W-:Y:S01]  /*3ae0*/  FADD R59, R53, R52 ;  /* 0x00000034353b7221 */ /* 0x000fe20000000000 */
[----:B------:R-:W-:Y:S02]  /*3af0*/  F2FP.PACK_AB R53, R34, R43 ;  /* 0x0000002b2235723e */ /* 0x000fe400000000ff */
[----:B------:R-:W1:Y:S01]  /*3b00*/  MUFU.EX2 R115, R115 ;  /* 0x0000007300737308 */ /* 0x000e620000000800 */
[----:B------:R-:W-:-:S02]  /*3b10*/  FMUL R112, R145, 1.4426950216293334961 ;  /* 0x3fb8aa3b91707820 */ /* 0x000fc40000400000 */
[----:B------:R-:W-:Y:S02]  /*3b20*/  FFMA R132, R132, c[0x0][0x188], -R105 ;  /* 0x0000620084847a23 */ /* 0x000fe40000000869 */
[----:B------:R-:W-:Y:S02]  /*3b30*/  FFMA R134, R134, c[0x0][0x188], -R97 ;  /* 0x0000620086867a23 */ /* 0x000fe40000000861 */
[----:B0-----:R-:W-:Y:S01]  /*3b40*/  FADD R28, R36, R31 ;  /* 0x0000001f241c7221 */ /* 0x001fe20000000000 */
[----:B------:R-:W-:Y:S01]  /*3b50*/  MUFU.EX2 R146, R146 ;  /* 0x0000009200927308 */ /* 0x000fe20000000800 */
[----:B------:R-:W-:Y:S01]  /*3b60*/  FADD R43, R43, R42 ;  /* 0x0000002a2b2b7221 */ /* 0x000fe20000000000 */
[----:B----4-:R-:W-:Y:S01]  /*3b70*/  F2FP.PACK_AB R52, R37, R36 ;  /* 0x000000242534723e */ /* 0x010fe200000000ff */
[----:B------:R-:W-:Y:S02]  /*3b80*/  FADD R96, R96, R117 ;  /* 0x0000007560607221 */ /* 0x000fe40000000000 */
[----:B------:R-:W-:-:S03]  /*3b90*/  FADD R64, R64, R59 ;  /* 0x0000003b40407221 */ /* 0x000fc60000000000 */
[----:B------:R-:W0:Y:S01]  /*3ba0*/  MUFU.EX2 R147, R147 ;  /* 0x0000009300937308 */ /* 0x000e220000000800 */
[----:B------:R-:W-:Y:S02]  /*3bb0*/  FMUL R56, R132, 1.4426950216293334961 ;  /* 0x3fb8aa3b84387820 */ /* 0x000fe40000400000 */
[----:B------:R-:W-:Y:S02]  /*3bc0*/  FFMA R133, R133, c[0x0][0x188], -R105 ;  /* 0x0000620085857a23 */ /* 0x000fe40000000869 */
[----:B------:R-:W-:-:S03]  /*3bd0*/  FMUL R36, R134, 1.4426950216293334961 ;  /* 0x3fb8aa3b86247820 */ /* 0x000fc60000400000 */
[----:B------:R-:W4:Y:S01]  /*3be0*/  MUFU.EX2 R57, R144 ;  /* 0x0000009000397308 */ /* 0x000f220000000800 */
[----:B------:R-:W-:Y:S01]  /*3bf0*/  FADD R37, R37, R28 ;  /* 0x0000001c25257221 */ /* 0x000fe20000000000 */
[----:B------:R-:W-:Y:S01]  /*3c00*/  HMMA.16816.F32 R68, R72, R54, R68 ;  /* 0x000000364844723c */ /* 0x000fe20000001844 */
[----:B------:R-:W-:Y:S02]  /*3c10*/  FADD R34, R34, R43 ;  /* 0x0000002b22227221 */ /* 0x000fe40000000000 */
[----:B------:R-:W-:Y:S02]  /*3c20*/  FFMA R135, R135, c[0x0][0x188], -R97 ;  /* 0x0000620087877a23 */ /* 0x000fe40000000861 */
[----:B------:R-:W-:Y:S01]  /*3c30*/  FADD R109, R109, R96 ;  /* 0x000000606d6d7221 */ /* 0x000fe20000000000 */
[----:B------:R-:W0:Y:S01]  /*3c40*/  MUFU.EX2 R112, R112 ;  /* 0x0000007000707308 */ /* 0x000e220000000800 */
[----:B------:R-:W-:Y:S01]  /*3c50*/  FADD R111, R111, R64 ;  /* 0x000000406f6f7221 */ /* 0x000fe20000000000 */
[----:B-1----:R-:W-:Y:S01]  /*3c60*/  F2FP.PACK_AB R54, R33, R32 ;  /* 0x000000202136723e */ /* 0x002fe200000000ff */
[----:B------:R-:W-:-:S02]  /*3c70*/  FFMA R152, R152, c[0x0][0x188], -R105 ;  /* 0x0000620098987a23 */ /* 0x000fc40000000869 */
[----:B------:R-:W-:Y:S02]  /*3c80*/  FMUL R61, R133, 1.4426950216293334961 ;  /* 0x3fb8aa3b853d7820 */ /* 0x000fe40000400000 */
[----:B------:R-:W-:Y:S01]  /*3c90*/  FFMA R154, R154, c[0x0][0x188], -R97 ;  /* 0x000062009a9a7a23 */ /* 0x000fe20000000861 */
[----:B------:R-:W1:Y:S01]  /*3ca0*/  MUFU.EX2 R40, R40 ;  /* 0x0000002800287308 */ /* 0x000e620000000800 */
[----:B------:R-:W-:Y:S02]  /*3cb0*/  FADD R32, R32, R37 ;  /* 0x0000002520207221 */ /* 0x000fe40000000000 */
[----:B------:R-:W-:Y:S02]  /*3cc0*/  FADD R37, R35, R34 ;  /* 0x0000002223257221 */ /* 0x000fe40000000000 */
[----:B------:R-:W-:Y:S02]  /*3cd0*/  FMUL R135, R135, 1.4426950216293334961 ;  /* 0x3fb8aa3b87877820 */ /* 0x000fe40000400000 */
[----:B------:R-:W-:Y:S01]  /*3ce0*/  FADD R28, R98, R109 ;  /* 0x0000006d621c7221 */ /* 0x000fe20000000000 */
[----:B------:R-:W0:Y:S01]  /*3cf0*/  MUFU.EX2 R56, R56 ;  /* 0x0000003800387308 */ /* 0x000e220000000800 */
[----:B------:R-:W-:Y:S01]  /*3d00*/  FADD R34, R58, R111 ;  /* 0x0000006f3a227221 */ /* 0x000fe20000000000 */
[----:B------:R-:W-:Y:S01]  /*3d10*/  F2FP.PACK_AB R55, R46, R35 ;  /* 0x000000232e37723e */ /* 0x000fe200000000ff */
[----:B------:R-:W-:-:S02]  /*3d20*/  FFMA R153, R153, c[0x0][0x188], -R105 ;  /* 0x0000620099997a23 */ /* 0x000fc40000000869 */
[----:B------:R-:W-:-:S03]  /*3d30*/  FFMA R155, R155, c[0x0][0x188], -R97 ;  /* 0x000062009b9b7a23 */ /* 0x000fc60000000861 */
[----:B------:R-:W1:Y:S01]  /*3d40*/  MUFU.EX2 R36, R36 ;  /* 0x0000002400247308 */ /* 0x000e620000000800 */
[----:B------:R-:W-:Y:S02]  /*3d50*/  FMUL R60, R152, 1.4426950216293334961 ;  /* 0x3fb8aa3b983c7820 */ /* 0x000fe40000400000 */
[----:B------:R-:W-:Y:S02]  /*3d60*/  FMUL R154, R154, 1.4426950216293334961 ;  /* 0x3fb8aa3b9a9a7820 */ /* 0x000fe40000400000 */
[----:B------:R-:W-:-:S03]  /*3d70*/  FADD R30, R113, R28 ;  /* 0x0000001c711e7221 */ /* 0x000fc60000000000 */
[----:B------:R-:W1:Y:S01]  /*3d80*/  MUFU.EX2 R41, R41 ;  /* 0x0000002900297308 */ /* 0x000e620000000800 */
[----:B------:R-:W-:Y:S01]  /*3d90*/  FADD R39, R115, R34 ;  /* 0x0000002273277221 */ /* 0x000fe20000000000 */
[----:B0-----:R-:W-:Y:S01]  /*3da0*/  F2FP.PACK_AB R31, R147, R146 ;  /* 0x00000092931f723e */ /* 0x001fe200000000ff */
[----:B------:R-:W-:Y:S02]  /*3db0*/  FMUL R65, R153, 1.4426950216293334961 ;  /* 0x3fb8aa3b99417820 */ /* 0x000fe40000400000 */
[----:B------:R-:W-:-:S03]  /*3dc0*/  FMUL R155, R155, 1.4426950216293334961 ;  /* 0x3fb8aa3b9b9b7820 */ /* 0x000fc60000400000 */
[----:B------:R-:W0:Y:S01]  /*3dd0*/  MUFU.EX2 R50, R50 ;  /* 0x0000003200327308 */ /* 0x000e220000000800 */
[----:B----4-:R-:W-:Y:S02]  /*3de0*/  FADD R43, R57, R30 ;  /* 0x0000001e392b7221 */ /* 0x010fe40000000000 */
[----:B------:R-:W-:-:S05]  /*3df0*/  FADD R146, R146, R39 ;  /* 0x0000002792927221 */ /* 0x000fca0000000000 */
[----:B------:R-:W4:Y:S01]  /*3e00*/  MUFU.EX2 R61, R61 ;  /* 0x0000003d003d7308 */ /* 0x000f220000000800 */
[----:B------:R-:W-:-:S07]  /*3e10*/  FADD R33, R33, R32 ;  /* 0x0000002021217221 */ /* 0x000fce0000000000 */
[----:B------:R-:W0:Y:S01]  /*3e20*/  MUFU.EX2 R35, R135 ;  /* 0x0000008700237308 */ /* 0x000e220000000800 */
[----:B------:R-:W-:-:S07]  /*3e30*/  FADD R46, R46, R37 ;  /* 0x000000252e2e7221 */ /* 0x000fce0000000000 */
[----:B------:R-:W0:Y:S01]  /*3e40*/  MUFU.EX2 R44, R44 ;  /* 0x0000002c002c7308 */ /* 0x000e220000000800 */
[----:B------:R-:W-:Y:S02]  /*3e50*/  FADD R43, R112, R43 ;  /* 0x0000002b702b7221 */ /* 0x000fe40000000000 */
[----:B------:R-:W-:-:S05]  /*3e60*/  FADD R147, R147, R146 ;  /* 0x0000009293937221 */ /* 0x000fca0000000000 */
[----:B------:R-:W0:Y:S01]  /*3e70*/  MUFU.EX2 R51, R51 ;  /* 0x0000003300337308 */ /* 0x000e220000000800 */
[----:B-1----:R-:W-:-:S07]  /*3e80*/  FADD R32, R40, R33 ;  /* 0x0000002128207221 */ /* 0x002fce0000000000 */
[----:B------:R-:W1:Y:S01]  /*3e90*/  MUFU.EX2 R60, R60 ;  /* 0x0000003c003c7308 */ /* 0x000e620000000800 */
[----:B------:R-:W-:-:S07]  /*3ea0*/  FADD R37, R47, R46 ;  /* 0x0000002e2f257221 */ /* 0x000fce0000000000 */
[----:B------:R-:W0:Y:S01]  /*3eb0*/  MUFU.EX2 R154, R154 ;  /* 0x0000009a009a7308 */ /* 0x000e220000000800 */
[----:B------:R-:W-:Y:S02]  /*3ec0*/  FADD R34, R56, R43 ;  /* 0x0000002b38227221 */ /* 0x000fe40000000000 */
[----:B------:R-:W-:-:S05]  /*3ed0*/  FADD R38, R36, R147 ;  /* 0x0000009324267221 */ /* 0x000fca0000000000 */
[----:B------:R-:W1:Y:S01]  /*3ee0*/  MUFU.EX2 R104, R104 ;  /* 0x0000006800687308 */ /* 0x000e620000000800 */
[----:B------:R-:W-:-:S07]  /*3ef0*/  FADD R33, R41, R32 ;  /* 0x0000002029217221 */ /* 0x000fce0000000000 */
[----:B------:R-:W1:Y:S01]  /*3f00*/  MUFU.EX2 R65, R65 ;  /* 0x0000004100417308 */ /* 0x000e620000000800 */
[----:B0-----:R-:W-:-:S07]  /*3f10*/  FADD R32, R50, R37 ;  /* 0x0000002532207221 */ /* 0x001fce0000000000 */
[----:B------:R-:W0:Y:S01]  /*3f20*/  MUFU.EX2 R155, R155 ;  /* 0x0000009b009b7308 */ /* 0x000e220000000800 */
[----:B----4-:R-:W-:Y:S02]  /*3f30*/  FADD R37, R61, R34 ;  /* 0x000000223d257221 */ /* 0x010fe40000000000 */
[----:B------:R-:W-:Y:S02]  /*3f40*/  FADD R39, R35, R38 ;  /* 0x0000002623277221 */ /* 0x000fe40000000000 */
[----:B------:R-:W-:Y:S02]  /*3f50*/  FADD R34, R44, R33 ;  /* 0x000000212c227221 */ /* 0x000fe40000000000 */
[----:B------:R-:W-:Y:S02]  /*3f60*/  FADD R33, R51, R32 ;  /* 0x0000002033217221 */ /* 0x000fe40000000000 */
[----:B-1----:R-:W-:Y:S02]  /*3f70*/  FADD R32, R60, R37 ;  /* 0x000000253c207221 */ /* 0x002fe40000000000 */
[----:B------:R-:W-:-:S02]  /*3f80*/  FADD R38, R154, R39 ;  /* 0x000000279a267221 */ /* 0x000fc40000000000 */
[----:B------:R-:W-:Y:S02]  /*3f90*/  FADD R34, R49, R34 ;  /* 0x0000002231227221 */ /* 0x000fe40000000000 */
[----:B------:R-:W-:Y:S02]  /*3fa0*/  FADD R33, R104, R33 ;  /* 0x0000002168217221 */ /* 0x000fe40000000000 */
[----:B------:R-:W-:Y:S02]  /*3fb0*/  FADD R32, R65, R32 ;  /* 0x0000002041207221 */ /* 0x000fe40000000000 */
[----:B0-----:R-:W-:Y:S01]  /*3fc0*/  FADD R38, R155, R38 ;  /* 0x000000269b267221 */ /* 0x001fe20000000000 */
[C---:B------:R-:W-:Y:S01]  /*3fd0*/  HMMA.16816.F32 R120, R52.reuse, R88, R120 ;  /* 0x000000583478723c */ /* 0x040fe20000001878 */
[----:B------:R-:W0:Y:S04]  /*3fe0*/  SHFL.BFLY PT, R37, R34, 0x2, 0x1f ;  /* 0x0c401f0022257f89 */ /* 0x000e2800000e0000 */
[----:B------:R-:W1:Y:S03]  /*3ff0*/  SHFL.BFLY PT, R46, R33, 0x2, 0x1f ;  /* 0x0c401f00212e7f89 */ /* 0x000e6600000e0000 */
[C---:B--2---:R-:W-:Y:S01]  /*4000*/  HMMA.16816.F32 R100, R52.reuse, R92, R100 ;  /* 0x0000005c3464723c */ /* 0x044fe20000001864 */
[----:B------:R-:W2:Y:S07]  /*4010*/  SHFL.BFLY PT, R39, R32, 0x2, 0x1f ;  /* 0x0c401f0020277f89 */ /* 0x000eae00000e0000 */
[C---:B-----5:R-:W-:Y:S08]  /*4020*/  HMMA.16816.F32 R136, R52.reuse, R128, R136 ;  /* 0x000000803488723c */ /* 0x060ff00000001888 */
[----:B---3--:R-:W-:Y:S01]  /*4030*/  HMMA.16816.F32 R124, R52, R24, R124 ;  /* 0x00000018347c723c */ /* 0x008fe2000000187c */
[----:B------:R-:W3:Y:S07]  /*4040*/  SHFL.BFLY PT, R53, R38, 0x2, 0x1f ;  /* 0x0c401f0026357f89 */ /* 0x000eee00000e0000 */
[C---:B------:R-:W-:Y:S08]  /*4050*/  HMMA.16816.F32 R84, R72.reuse, R66, R84 ;  /* 0x000000424854723c */ /* 0x040ff00000001854 */
[----:B------:R-:W-:Y:S01]  /*4060*/  HMMA.16816.F32 R80, R72, R62, R80 ;  /* 0x0000003e4850723c */ /* 0x000fe20000001850 */
[----:B------:R-:W-:-:S02]  /*4070*/  F2FP.PACK_AB R28, R113, R98 ;  /* 0x00000062711c723e */ /* 0x000fc400000000ff */
[----:B------:R-:W-:Y:S02]  /*4080*/  F2FP.PACK_AB R29, R115, R58 ;  /* 0x0000003a731d723e */ /* 0x000fe400000000ff */
[----:B------:R-:W-:Y:S01]  /*4090*/  F2FP.PACK_AB R30, R112, R57 ;  /* 0x00000039701e723e */ /* 0x000fe200000000ff */
[----:B0-----:R-:W-:Y:S02]  /*40a0*/  FADD R37, R34, R37 ;  /* 0x0000002522257221 */ /* 0x001fe40000000000 */
[----:B-1----:R-:W-:Y:S02]  /*40b0*/  FADD R46, R33, R46 ;  /* 0x0000002e212e7221 */ /* 0x002fe40000000000 */
[----:B--2---:R-:W-:Y:S02]  /*40c0*/  FADD R39, R32, R39 ;  /* 0x0000002720277221 */ /* 0x004fe40000000000 */
[----:B---3--:R-:W-:Y:S01]  /*40d0*/  FADD R53, R38, R53 ;  /* 0x0000003526357221 */ /* 0x008fe20000000000 */
[C---:B------:R-:W-:Y:S02]  /*40e0*/  HMMA.16816.F32 R68, R28.reuse, R88, R68 ;  /* 0x000000581c44723c */ /* 0x040fe40000001844 */
[----:B------:R-:W-:Y:S04]  /*40f0*/  SHFL.BFLY PT, R32, R39, 0x1, 0x1f ;  /* 0x0c201f0027207f89 */ /* 0x000fe800000e0000 */
[----:B------:R-:W-:Y:S02]  /*4100*/  SHFL.BFLY PT, R34, R53, 0x1, 0x1f ;  /* 0x0c201f0035227f89 */ /* 0x000fe400000e0000 */
[C---:B------:R-:W-:Y:S02]  /*4110*/  HMMA.16816.F32 R84, R28.reuse, R24, R84 ;  /* 0x000000181c54723c */ /* 0x040fe40000001854 */
[----:B------:R-:W0:Y:S04]  /*4120*/  SHFL.BFLY PT, R24, R37, 0x1, 0x1f ;  /* 0x0c201f0025187f89 */ /* 0x000e2800000e0000 */
[----:B------:R-:W1:Y:S02]  /*4130*/  SHFL.BFLY PT, R25, R46, 0x1, 0x1f ;  /* 0x0c201f002e197f89 */ /* 0x000e6400000e0000 */
[C---:B------:R-:W-:Y:S08]  /*4140*/  HMMA.16816.F32 R76, R28.reuse, R92, R76 ;  /* 0x0000005c1c4c723c */ /* 0x040ff0000000184c */
[----:B------:R-:W-:Y:S01]  /*4150*/  HMMA.16816.F32 R80, R28, R128, R80 ;  /* 0x000000801c50723c */ /* 0x000fe20000001850 */
[----:B------:R-:W-:-:S04]  /*4160*/  IADD3 R5, R5, 0x40, RZ ;  /* 0x0000004005057810 */ /* 0x000fc80007ffe0ff */
[----:B------:R-:W-:Y:S02]  /*4170*/  ISETP.GE.AND P0, PT, R5, c[0x0][0x1d0], PT ;  /* 0x0000740005007a0c */ /* 0x000fe40003f06270 */
[----:B------:R-:W-:Y:S02]  /*4180*/  F2FP.PACK_AB R40, R41, R40 ;  /* 0x000000282928723e */ /* 0x000fe400000000ff */
[----:B------:R-:W-:Y:S02]  /*4190*/  F2FP.PACK_AB R42, R49, R44 ;  /* 0x0000002c312a723e */ /* 0x000fe400000000ff */
[----:B------:R-:W-:Y:S02]  /*41a0*/  F2FP.PACK_AB R41, R50, R47 ;  /* 0x0000002f3229723e */ /* 0x000fe400000000ff */
[----:B------:R-:W-:Y:S02]  /*41b0*/  F2FP.PACK_AB R43, R104, R51 ;  /* 0x00000033682b723e */ /* 0x000fe400000000ff */
[----:B------:R-:W-:-:S02]  /*41c0*/  F2FP.PACK_AB R28, R61, R56 ;  /* 0x000000383d1c723e */ /* 0x000fc400000000ff */
[----:B------:R-:W-:Y:S02]  /*41d0*/  F2FP.PACK_AB R29, R35, R36 ;  /* 0x00000024231d723e */ /* 0x000fe400000000ff */
[----:B------:R-:W-:Y:S02]  /*41e0*/  F2FP.PACK_AB R30, R65, R60 ;  /* 0x0000003c411e723e */ /* 0x000fe400000000ff */
[----:B------:R-:W-:Y:S01]  /*41f0*/  F2FP.PACK_AB R31, R155, R154 ;  /* 0x0000009a9b1f723e */ /* 0x000fe200000000ff */
[----:B------:R-:W-:Y:S01]  /*4200*/  HMMA.16816.F32 R120, R40, R90, R120 ;  /* 0x0000005a2878723c */ /* 0x000fe20000001878 */
[----:B------:R-:W-:Y:S01]  /*4210*/  MOV R33, 0x40 ;  /* 0x0000004000217802 */ /* 0x000fe20000000f00 */
[----:B0-----:R-:W-:Y:S02]  /*4220*/  FADD R24, R37, R24 ;  /* 0x0000001825187221 */ /* 0x001fe40000000000 */
[----:B-1----:R-:W-:Y:S02]  /*4230*/  FADD R25, R46, R25 ;  /* 0x000000192e197221 */ /* 0x002fe40000000000 */
[----:B------:R-:W-:-:S02]  /*4240*/  FADD R32, R39, R32 ;  /* 0x0000002027207221 */ /* 0x000fc40000000000 */
[----:B------:R-:W-:Y:S01]  /*4250*/  HMMA.16816.F32 R100, R40, R94, R100 ;  /* 0x0000005e2864723c */ /* 0x000fe20000001864 */
[----:B------:R-:W-:Y:S01]  /*4260*/  FADD R34, R53, R34 ;  /* 0x0000002235227221 */ /* 0x000fe20000000000 */
[----:B------:R-:W-:Y:S01]  /*4270*/  MOV R156, R13 ;  /* 0x0000000d009c7202 */ /* 0x000fe20000000f00 */
[----:B------:R-:W-:Y:S01]  /*4280*/  IMAD R7, R33, c[0x0][0x1b4], R7 ;  /* 0x00006d0021077a24 */ /* 0x000fe200078e0207 */
[----:B------:R-:W-:-:S04]  /*4290*/  MOV R186, R45 ;  /* 0x0000002d00ba7202 */ /* 0x000fc80000000f00 */
[----:B------:R-:W-:Y:S01]  /*42a0*/  HMMA.16816.F32 R136, R40, R130, R136 ;  /* 0x000000822888723c */ /* 0x000fe20000001888 */
[----:B------:R-:W-:Y:S01]  /*42b0*/  IMAD R14, R33, c[0x0][0x1a4], R14 ;  /* 0x00006900210e7a24 */ /* 0x000fe200078e020e */
[----:B------:R-:W-:Y:S01]  /*42c0*/  MOV R172, R105 ;  /* 0x0000006900ac7202 */ /* 0x000fe20000000f00 */
[----:B------:R-:W-:Y:S01]  /*42d0*/  FFMA R23, R48, R23, R24 ;  /* 0x0000001730177223 */ /* 0x000fe20000000018 */
[----:B------:R-:W-:Y:S01]  /*42e0*/  MOV R168, R97 ;  /* 0x0000006100a87202 */ /* 0x000fe20000000f00 */
[----:B------:R-:W-:-:S03]  /*42f0*/  FFMA R22, R107, R22, R25 ;  /* 0x000000166b167223 */ /* 0x000fc60000000019 */
[----:B------:R-:W-:Y:S01]  /*4300*/  HMMA.16816.F32 R124, R40, R26, R124 ;  /* 0x0000001a287c723c */ /* 0x000fe2000000187c */
[----:B------:R-:W-:Y:S02]  /*4310*/  FFMA R21, R106, R21, R32 ;  /* 0x000000156a157223 */ /* 0x000fe40000000020 */
[----:B------:R-:W-:-:S05]  /*4320*/  FFMA R20, R99, R20, R34 ;  /* 0x0000001463147223 */ /* 0x000fca0000000022 */
[C---:B------:R-:W-:Y:S08]  /*4330*/  HMMA.16816.F32 R88, R28.reuse, R90, R68 ;  /* 0x0000005a1c58723c */ /* 0x040ff00000001844 */
[C---:B------:R-:W-:Y:S08]  /*4340*/  HMMA.16816.F32 R92, R28.reuse, R94, R76 ;  /* 0x0000005e1c5c723c */ /* 0x040ff0000000184c */
[C---:B------:R-:W-:Y:S08]  /*4350*/  HMMA.16816.F32 R128, R28.reuse, R130, R80 ;  /* 0x000000821c80723c */ /* 0x040ff00000001850 */
[----:B------:R-:W-:Y:S01]  /*4360*/  HMMA.16816.F32 R84, R28, R26, R84 ;  /* 0x0000001a1c54723c */ /* 0x000fe20000001854 */
[----:B------:R-:W-:Y:S01]  /*4370*/  @P0 CALL.REL.NOINC `(.L_x_0) ;  /* 0x0000001000000944 */ /* 0x000fe20003c00000 */
[----:B------:R-:W-:Y:S06]  /*4380*/  BRA `(.L_x_1) ;  /* 0xffffd50000007947 */ /* 0x000fec000383ffff */
.L_x_0:
[----:B------:R-:W-:Y:S01]  /*4390*/  SHF.R.U32.HI R6, RZ, 0x1, R0 ;  /* 0x00000001ff067819 */ /* 0x000fe20000011600 */
[----:B------:R-:W-:Y:S01]  /*43a0*/  IMAD R14, R2, c[0x0][0x1c0], RZ ;  /* 0x00007000020e7a24 */ /* 0x000fe200078e02ff */
[----:B------:R-:W-:Y:S01]  /*43b0*/  SHF.L.U32 R16, R0, 0x2, RZ ;  /* 0x0000000200107819 */ /* 0x000fe200000006ff */
[----:B------:R-:W-:Y:S01]  /*43c0*/  IMAD R18, R4, c[0x0][0x1c4], RZ ;  /* 0x0000710004127a24 */ /* 0x000fe200078e02ff */
[----:B------:R-:W-:Y:S01]  /*43d0*/  MOV R35, R23 ;  /* 0x0000001700237202 */ /* 0x000fe20000000f00 */
[----:B------:R-:W-:Y:S01]  /*43e0*/  BAR.SYNC.DEFER_BLOCKING 0x0 ;  /* 0x0000000000007b1d */ /* 0x000fe20000010000 */
[----:B------:R-:W-:Y:S01]  /*43f0*/  LOP3.LUT R5, R10, 0x38, RZ, 0xc0, !PT ;  /* 0x000000380a057812 */ /* 0x000fe200078ec0ff */
[----:B------:R-:W-:Y:S01]  /*4400*/  IMAD R2, R2, c[0x0][0x1cc], RZ ;  /* 0x0000730002027a24 */ /* 0x000fe200078e02ff */
[----:B------:R-:W-:Y:S01]  /*4410*/  LOP3.LUT R7, R6, 0x4, RZ, 0xc0, !PT ;  /* 0x0000000406077812 */ /* 0x000fe200078ec0ff */
[----:B------:R-:W-:Y:S01]  /*4420*/  FMUL R6, R35, 8388608 ;  /* 0x4b00000023067820 */ /* 0x000fe20000400000 */
[----:B------:R-:W-:-:S02]  /*4430*/  LOP3.LUT R10, R16, 0x1c0, RZ, 0xc0, !PT ;  /* 0x000001c0100a7812 */ /* 0x000fc400078ec0ff */
[----:B------:R-:W-:Y:S02]  /*4440*/  MOV R36, R22 ;  /* 0x0000001600247202 */ /* 0x000fe40000000f00 */
[----:B------:R-:W-:Y:S02]  /*4450*/  FSETP.GEU.AND P0, PT, R35, 1.175494350822287508e-38, PT ;  /* 0x008000002300780b */ /* 0x000fe40003f0e000 */
[----:B------:R-:W-:Y:S01]  /*4460*/  IADD3 R5, R7, R5, R10 ;  /* 0x0000000507057210 */ /* 0x000fe20007ffe00a */
[C---:B------:R-:W-:Y:S01]  /*4470*/  FMUL R7, R36.reuse, 8388608 ;  /* 0x4b00000024077820 */ /* 0x040fe20000400000 */
[----:B------:R-:W-:Y:S02]  /*4480*/  MOV R26, R21 ;  /* 0x00000015001a7202 */ /* 0x000fe40000000f00 */
[----:B------:R-:W-:Y:S02]  /*4490*/  FSETP.GEU.AND P2, PT, R36, 1.175494350822287508e-38, PT ;  /* 0x008000002400780b */ /* 0x000fe40003f4e000 */
[----:B------:R-:W-:-:S02]  /*44a0*/  FSEL R57, R6, R35, !P0 ;  /* 0x0000002306397208 */ /* 0x000fc40004000000 */
[----:B------:R-:W-:Y:S01]  /*44b0*/  FSEL R59, R7, R36, !P2 ;  /* 0x00000024073b7208 */ /* 0x000fe20005000000 */
[C---:B------:R-:W-:Y:S01]  /*44c0*/  FMUL R7, R26.reuse, 8388608 ;  /* 0x4b0000001a077820 */ /* 0x040fe20000400000 */
[----:B------:R-:W-:Y:S02]  /*44d0*/  IADD3 R6, R57, -0x3f3504f3, RZ ;  /* 0xc0cafb0d39067810 */ /* 0x000fe40007ffe0ff */
[----:B------:R-:W-:Y:S02]  /*44e0*/  MOV R24, R20 ;  /* 0x0000001400187202 */ /* 0x000fe40000000f00 */
[----:B------:R-:W-:Y:S02]  /*44f0*/  FSETP.GEU.AND P3, PT, R26, 1.175494350822287508e-38, PT ;  /* 0x008000001a00780b */ /* 0x000fe40003f6e000 */
[----:B------:R-:W-:Y:S02]  /*4500*/  SHF.L.U32 R17, R0, 0x8, RZ ;  /* 0x0000000800117819 */ /* 0x000fe400000006ff */
[----:B------:R-:W-:-:S02]  /*4510*/  LOP3.LUT R10, R6, 0xff800000, RZ, 0xc0, !PT ;  /* 0xff800000060a7812 */ /* 0x000fc400078ec0ff */
[----:B------:R-:W-:Y:S02]  /*4520*/  SHF.L.U32 R22, R0, 0x5, RZ ;  /* 0x0000000500167819 */ /* 0x000fe400000006ff */
[----:B------:R-:W-:Y:S01]  /*4530*/  LOP3.LUT R21, R16, 0x70, RZ, 0xc0, !PT ;  /* 0x0000007010157812 */ /* 0x000fe200078ec0ff */
[----:B------:R-:W0:Y:S01]  /*4540*/  I2F R11, R10 ;  /* 0x0000000a000b7306 */ /* 0x000e220000201400 */
[----:B------:R-:W-:Y:S02]  /*4550*/  IADD3 R6, R59, -0x3f3504f3, RZ ;  /* 0xc0cafb0d3b067810 */ /* 0x000fe40007ffe0ff */
[----:B------:R-:W-:Y:S01]  /*4560*/  FSEL R61, R7, R26, !P3 ;  /* 0x0000001a073d7208 */ /* 0x000fe20005800000 */
[----:B------:R-:W-:Y:S01]  /*4570*/  FMUL R7, R24, 8388608 ;  /* 0x4b00000018077820 */ /* 0x000fe20000400000 */
[----:B------:R-:W-:Y:S02]  /*4580*/  SHF.L.U32 R0, R0, 0xa, RZ ;  /* 0x0000000a00007819 */ /* 0x000fe400000006ff */
[----:B------:R-:W-:-:S02]  /*4590*/  FSETP.GEU.AND P4, PT, R24, 1.175494350822287508e-38, PT ;  /* 0x008000001800780b */ /* 0x000fc40003f8e000 */
[----:B------:R-:W-:Y:S02]  /*45a0*/  FSETP.GT.AND P1, PT, |R24|, 8.50705917302346158658e+37, PT ;  /* 0x7e8000001800780b */ /* 0x000fe40003f24200 */
[----:B------:R-:W-:Y:S02]  /*45b0*/  LEA R23, R8, R21, 0x3 ;  /* 0x0000001508177211 */ /* 0x000fe400078e18ff */
[----:B------:R-:W-:Y:S02]  /*45c0*/  LOP3.LUT R12, R6, 0xff800000, RZ, 0xc0, !PT ;  /* 0xff800000060c7812 */ /* 0x000fe400078ec0ff */
[----:B------:R-:W-:Y:S02]  /*45d0*/  LOP3.LUT R8, R0, 0x1800, RZ, 0xc0, !PT ;  /* 0x0000180000087812 */ /* 0x000fe400078ec0ff */
[----:B------:R-:W-:Y:S01]  /*45e0*/  IADD3 R6, R61, -0x3f3504f3, RZ ;  /* 0xc0cafb0d3d067810 */ /* 0x000fe20007ffe0ff */
[----:B------:R-:W1:Y:S01]  /*45f0*/  I2F R15, R12 ;  /* 0x0000000c000f7306 */ /* 0x000e620000201400 */
[----:B------:R-:W-:-:S02]  /*4600*/  FSEL R0, RZ, -23, P0 ;  /* 0xc1b80000ff007808 */ /* 0x000fc40000000000 */
[----:B------:R-:W-:Y:S01]  /*4610*/  FSEL R58, R7, R24, !P4 ;  /* 0x00000018073a7208 */ /* 0x000fe20006000000 */
[----:B------:R-:W-:Y:S01]  /*4620*/  @P1 FMUL R87, R87, 0.25 ;  /* 0x3e80000057571820 */ /* 0x000fe20000400000 */
[C---:B------:R-:W-:Y:S01]  /*4630*/  FSETP.GEU.AND P0, PT, |R24|.reuse, 1.175494350822287508e-38, PT ;  /* 0x008000001800780b */ /* 0x040fe20003f0e200 */
[----:B------:R-:W-:Y:S01]  /*4640*/  @P1 FMUL R24, R24, 0.25 ;  /* 0x3e80000018181820 */ /* 0x000fe20000400000 */
[----:B------:R-:W-:Y:S01]  /*4650*/  LOP3.LUT R16, R6, 0xff800000, RZ, 0xc0, !PT ;  /* 0xff80000006107812 */ /* 0x000fe200078ec0ff */
[----:B0-----:R-:W-:Y:S01]  /*4660*/  FFMA.FTZ R0, R11, 1.1920928955078125e-07, R0 ;  /* 0x340000000b007823 */ /* 0x001fe20000010000 */
[----:B------:R-:W-:Y:S01]  /*4670*/  LOP3.LUT R19, R17, 0x1800, RZ, 0xc0, !PT ;  /* 0x0000180011137812 */ /* 0x000fe200078ec0ff */
[----:B------:R-:W-:Y:S01]  /*4680*/  @P1 FMUL R86, R86, 0.25 ;  /* 0x3e80000056561820 */ /* 0x000fe20000400000 */
[----:B------:R-:W-:Y:S01]  /*4690*/  IADD3 R6, R58, -0x3f3504f3, RZ ;  /* 0xc0cafb0d3a067810 */ /* 0x000fe20007ffe0ff */
[----:B------:R-:W-:Y:S01]  /*46a0*/  @P1 FMUL R131, R131, 0.25 ;  /* 0x3e80000083831820 */ /* 0x000fe20000400000 */
[C---:B------:R-:W-:Y:S01]  /*46b0*/  SHF.L.U32 R7, R14.reuse, 0x1, RZ ;  /* 0x000000010e077819 */ /* 0x040fe200000006ff */
[----:B------:R-:W-:Y:S01]  /*46c0*/  IMAD.HI R14, R14, 0x2, RZ ;  /* 0x000000020e0e7827 */ /* 0x000fe200078e02ff */
[----:B------:R-:W-:Y:S01]  /*46d0*/  SHF.L.U32 R20, R18, 0x1, RZ ;  /* 0x0000000112147819 */ /* 0x000fe200000006ff */
[----:B------:R0:W-:Y:S01]  /*46e0*/  I2F R17, R16 ;  /* 0x0000001000117306 */ /* 0x0001e20000201400 */
[----:B------:R-:W-:Y:S01]  /*46f0*/  LOP3.LUT R22, R19, 0x60, R22, 0xf8, !PT ;  /* 0x0000006013167812 */ /* 0x000fe200078ef816 */
[----:B------:R-:W-:Y:S01]  /*4700*/  @!P0 FMUL R24, R24, 16777216 ;  /* 0x4b80000018188820 */ /* 0x000fe20000400000 */
[----:B------:R-:W-:Y:S01]  /*4710*/  LOP3.LUT R19, R6, 0xff800000, RZ, 0xc0, !PT ;  /* 0xff80000006137812 */ /* 0x000fe200078ec0ff */
[----:B------:R-:W-:Y:S01]  /*4720*/  @P1 FMUL R130, R130, 0.25 ;  /* 0x3e80000082821820 */ /* 0x000fe20000400000 */
[----:B------:R-:W-:Y:S01]  /*4730*/  IADD3 R6, P5, P6, R20, c[0x0][0x178], R7 ;  /* 0x00005e0014067a10 */ /* 0x000fe20007ebe007 */
[----:B------:R-:W-:Y:S01]  /*4740*/  IMAD.HI R7, R18, 0x2, RZ ;  /* 0x0000000212077827 */ /* 0x000fe200078e02ff */
[----:B------:R-:W-:Y:S01]  /*4750*/  LEA R3, R3, R8, 0x4 ;  /* 0x0000000803037211 */ /* 0x000fe200078e20ff */
[----:B------:R2:W3:Y:S01]  /*4760*/  I2F R21, R19 ;  /* 0x0000001300157306 */ /* 0x0004e20000201400 */
[----:B------:R-:W-:Y:S01]  /*4770*/  FSEL R8, RZ, -23, P2 ;  /* 0xc1b80000ff087808 */ /* 0x000fe20001000000 */
[----:B------:R-:W-:Y:S01]  /*4780*/  @P1 FMUL R95, R95, 0.25 ;  /* 0x3e8000005f5f1820 */ /* 0x000fe20000400000 */
[----:B------:R-:W-:Y:S01]  /*4790*/  FSETP.GT.AND P2, PT, |R26|, 8.50705917302346158658e+37, PT ;  /* 0x7e8000001a00780b */ /* 0x000fe20003f44200 */
[----:B------:R-:W-:Y:S01]  /*47a0*/  @P1 FMUL R94, R94, 0.25 ;  /* 0x3e8000005e5e1820 */ /* 0x000fe20000400000 */
[----:B------:R-:W-:Y:S01]  /*47b0*/  IADD3.X R7, R7, c[0x0][0x17c], R14, P5, P6 ;  /* 0x00005f0007077a10 */ /* 0x000fe20002fec40e */
[----:B------:R-:W-:Y:S01]  /*47c0*/  @P1 FMUL R91, R91, 0.25 ;  /* 0x3e8000005b5b1820 */ /* 0x000fe20000400000 */
[----:B------:R-:W-:Y:S01]  /*47d0*/  FSEL R14, RZ, -23, P3 ;  /* 0xc1b80000ff0e7808 */ /* 0x000fe20001800000 */
[----:B------:R-:W4:Y:S01]  /*47e0*/  MUFU.RCP R11, R24 ;  /* 0x00000018000b7308 */ /* 0x000f220000001000 */
[----:B------:R-:W-:Y:S01]  /*47f0*/  FSETP.GEU.AND P3, PT, |R26|, 1.175494350822287508e-38, PT ;  /* 0x008000001a00780b */ /* 0x000fe20003f6e200 */
[----:B------:R-:W-:Y:S01]  /*4800*/  @P1 FMUL R90, R90, 0.25 ;  /* 0x3e8000005a5a1820 */ /* 0x000fe20000400000 */
[----:B------:R-:W-:Y:S01]  /*4810*/  FSEL R18, RZ, -23, P4 ;  /* 0xc1b80000ff127808 */ /* 0x000fe20002000000 */
[----:B------:R-:W-:Y:S01]  /*4820*/  @!P0 FMUL R87, R87, 16777216 ;  /* 0x4b80000057578820 */ /* 0x000fe20000400000 */
[----:B------:R-:W-:Y:S01]  /*4830*/  FSETP.GEU.AND P4, PT, |R36|, 1.175494350822287508e-38, PT ;  /* 0x008000002400780b */ /* 0x000fe20003f8e200 */
[----:B------:R-:W-:Y:S01]  /*4840*/  @!P0 FMUL R86, R86, 16777216 ;  /* 0x4b80000056568820 */ /* 0x000fe20000400000 */
[----:B------:R-:W-:Y:S01]  /*4850*/  FSETP.GT.AND P1, PT, |R35|, 8.50705917302346158658e+37, PT ;  /* 0x7e8000002300780b */ /* 0x000fe20003f24200 */
[----:B------:R-:W-:Y:S01]  /*4860*/  @P2 FMUL R26, R26, 0.25 ;  /* 0x3e8000001a1a2820 */ /* 0x000fe20000400000 */
[----:B------:R-:W-:Y:S01]  /*4870*/  LOP3.LUT R56, R22, R23, RZ, 0x3c, !PT ;  /* 0x0000001716387212 */ /* 0x000fe200078e3cff */
[----:B------:R-:W-:Y:S01]  /*4880*/  @!P0 FMUL R131, R131, 16777216 ;  /* 0x4b80000083838820 */ /* 0x000fe20000400000 */
[----:B------:R-:W-:Y:S01]  /*4890*/  IADD3 R10, R57, -R10, RZ ;  /* 0x8000000a390a7210 */ /* 0x000fe20007ffe0ff */
[----:B------:R-:W-:Y:S01]  /*48a0*/  @!P0 FMUL R130, R130, 16777216 ;  /* 0x4b80000082828820 */ /* 0x000fe20000400000 */
[----:B0-----:R-:W-:Y:S01]  /*48b0*/  IADD3 R16, R61, -R16, RZ ;  /* 0x800000103d107210 */ /* 0x001fe20007ffe0ff */
[----:B------:R-:W-:Y:S01]  /*48c0*/  @!P0 FMUL R95, R95, 16777216 ;  /* 0x4b8000005f5f8820 */ /* 0x000fe20000400000 */
[----:B------:R-:W-:Y:S01]  /*48d0*/  IADD3 R12, R59, -R12, RZ ;  /* 0x8000000c3b0c7210 */ /* 0x000fe20007ffe0ff */
[----:B------:R-:W-:Y:S01]  /*48e0*/  @!P0 FMUL R94, R94, 16777216 ;  /* 0x4b8000005e5e8820 */ /* 0x000fe20000400000 */
[----:B--2---:R-:W-:Y:S01]  /*48f0*/  IADD3 R19, R58, -R19, RZ ;  /* 0x800000133a137210 */ /* 0x004fe20007ffe0ff */
[----:B------:R-:W-:Y:S01]  /*4900*/  @!P0 FMUL R91, R91, 16777216 ;  /* 0x4b8000005b5b8820 */ /* 0x000fe20000400000 */
[----:B------:R-:W-:Y:S01]  /*4910*/  ISETP.GE.U32.AND P5, PT, R61, 0x7f800000, PT ;  /* 0x7f8000003d00780c */ /* 0x000fe20003fa6070 */
[----:B------:R-:W-:Y:S01]  /*4920*/  @!P0 FMUL R90, R90, 16777216 ;  /* 0x4b8000005a5a8820 */ /* 0x000fe20000400000 */
[----:B------:R-:W-:Y:S01]  /*4930*/  FSETP.GT.AND P0, PT, |R36|, 8.50705917302346158658e+37, PT ;  /* 0x7e8000002400780b */ /* 0x000fe20003f04200 */
[----:B------:R-:W-:-:S02]  /*4940*/  @!P3 FMUL R26, R26, 16777216 ;  /* 0x4b8000001a1ab820 */ /* 0x000fc40000400000 */
[----:B-1----:R-:W-:Y:S02]  /*4950*/  FFMA.FTZ R8, R15, 1.1920928955078125e-07, R8 ;  /* 0x340000000f087823 */ /* 0x002fe40000010008 */
[----:B---3--:R-:W-:Y:S02]  /*4960*/  FFMA.FTZ R18, R21, 1.1920928955078125e-07, R18 ;  /* 0x3400000015127823 */ /* 0x008fe40000010012 */
[C---:B----4-:R-:W-:Y:S02]  /*4970*/  FMUL R15, R11.reuse, R87 ;  /* 0x000000570b0f7220 */ /* 0x050fe40000400000 */
[C---:B------:R-:W-:Y:S02]  /*4980*/  FMUL R20, R11.reuse, R86 ;  /* 0x000000560b147220 */ /* 0x040fe40000400000 */
[C---:B------:R-:W-:Y:S02]  /*4990*/  FMUL R21, R11.reuse, R131 ;  /* 0x000000830b157220 */ /* 0x040fe40000400000 */
[----:B------:R-:W-:-:S02]  /*49a0*/  FMUL R24, R11, R130 ;  /* 0x000000820b187220 */ /* 0x000fc40000400000 */
[C---:B------:R-:W-:Y:S02]  /*49b0*/  FMUL R25, R11.reuse, R95 ;  /* 0x0000005f0b197220 */ /* 0x040fe40000400000 */
[C---:B------:R-:W-:Y:S02]  /*49c0*/  FMUL R28, R11.reuse, R94 ;  /* 0x0000005e0b1c7220 */ /* 0x040fe40000400000 */
[C---:B------:R-:W-:Y:S02]  /*49d0*/  FMUL R29, R11.reuse, R91 ;  /* 0x0000005b0b1d7220 */ /* 0x040fe40000400000 */
[----:B------:R-:W-:Y:S02]  /*49e0*/  FMUL R32, R11, R90 ;  /* 0x0000005a0b207220 */ /* 0x000fe40000400000 */
[----:B------:R-:W0:Y:S01]  /*49f0*/  MUFU.RCP R11, R26 ;  /* 0x0000001a000b7308 */ /* 0x000e220000001000 */
[----:B------:R-:W-:Y:S02]  /*4a00*/  @P2 FMUL R85, R85, 0.25 ;  /* 0x3e80000055552820 */ /* 0x000fe40000400000 */
[----:B------:R-:W-:Y:S01]  /*4a10*/  @P2 FMUL R84, R84, 0.25 ;  /* 0x3e80000054542820 */ /* 0x000fe20000400000 */
[----:B------:R-:W-:Y:S01]  /*4a20*/  F2FP.PACK_AB R32, R29, R32 ;  /* 0x000000201d20723e */ /* 0x000fe200000000ff */
[----:B------:R-:W-:-:S02]  /*4a30*/  @P2 FMUL R129, R129, 0.25 ;  /* 0x3e80000081812820 */ /* 0x000fc40000400000 */
[----:B------:R-:W-:Y:S02]  /*4a40*/  @P2 FMUL R128, R128, 0.25 ;  /* 0x3e80000080802820 */ /* 0x000fe40000400000 */
[----:B------:R-:W-:Y:S02]  /*4a50*/  @P2 FMUL R93, R93, 0.25 ;  /* 0x3e8000005d5d2820 */ /* 0x000fe40000400000 */
[----:B------:R-:W-:Y:S02]  /*4a60*/  @P2 FMUL R92, R92, 0.25 ;  /* 0x3e8000005c5c2820 */ /* 0x000fe40000400000 */
[----:B------:R-:W-:Y:S02]  /*4a70*/  @P2 FMUL R89, R89, 0.25 ;  /* 0x3e80000059592820 */ /* 0x000fe40000400000 */
[----:B------:R-:W-:Y:S01]  /*4a80*/  @P2 FMUL R88, R88, 0.25 ;  /* 0x3e80000058582820 */ /* 0x000fe20000400000 */
[----:B------:R-:W-:Y:S01]  /*4a90*/  FSETP.GEU.AND P2, PT, |R35|, 1.175494350822287508e-38, PT ;  /* 0x008000002300780b */ /* 0x000fe20003f4e200 */
[----:B------:R-:W-:-:S02]  /*4aa0*/  @P0 FMUL R36, R36, 0.25 ;  /* 0x3e80000024240820 */ /* 0x000fc40000400000 */
[----:B------:R-:W-:Y:S02]  /*4ab0*/  @!P3 FMUL R85, R85, 16777216 ;  /* 0x4b8000005555b820 */ /* 0x000fe40000400000 */
[----:B------:R-:W-:Y:S02]  /*4ac0*/  @!P3 FMUL R84, R84, 16777216 ;  /* 0x4b8000005454b820 */ /* 0x000fe40000400000 */
[----:B------:R-:W-:Y:S02]  /*4ad0*/  @!P3 FMUL R129, R129, 16777216 ;  /* 0x4b8000008181b820 */ /* 0x000fe40000400000 */
[----:B------:R-:W-:Y:S02]  /*4ae0*/  @!P3 FMUL R128, R128, 16777216 ;  /* 0x4b8000008080b820 */ /* 0x000fe40000400000 */
[----:B------:R-:W-:Y:S02]  /*4af0*/  @!P3 FMUL R93, R93, 16777216 ;  /* 0x4b8000005d5db820 */ /* 0x000fe40000400000 */
[----:B------:R-:W-:-:S02]  /*4b00*/  @!P3 FMUL R92, R92, 16777216 ;  /* 0x4b8000005c5cb820 */ /* 0x000fc40000400000 */
[----:B------:R-:W-:Y:S02]  /*4b10*/  @!P3 FMUL R89, R89, 16777216 ;  /* 0x4b8000005959b820 */ /* 0x000fe40000400000 */
[----:B------:R-:W-:Y:S01]  /*4b20*/  @!P3 FMUL R88, R88, 16777216 ;  /* 0x4b8000005858b820 */ /* 0x000fe20000400000 */
[----:B------:R-:W-:Y:S01]  /*4b30*/  FSETP.NEU.AND P3, PT, R57, RZ, PT ;  /* 0x000000ff3900720b */ /* 0x000fe20003f6d000 */
[----:B------:R-:W-:Y:S02]  /*4b40*/  @!P4 FMUL R36, R36, 16777216 ;  /* 0x4b8000002424c820 */ /* 0x000fe40000400000 */
[----:B------:R-:W-:Y:S02]  /*4b50*/  FFMA.FTZ R14, R17, 1.1920928955078125e-07, R14 ;  /* 0x34000000110e7823 */ /* 0x000fe4000001000e */
[C---:B0-----:R-:W-:Y:S02]  /*4b60*/  FMUL R17, R11.reuse, R85 ;  /* 0x000000550b117220 */ /* 0x041fe40000400000 */
[----:B------:R-:W-:-:S02]  /*4b70*/  FMUL R22, R11, R84 ;  /* 0x000000540b167220 */ /* 0x000fc40000400000 */
[C---:B------:R-:W-:Y:S02]  /*4b80*/  FMUL R23, R11.reuse, R129 ;  /* 0x000000810b177220 */ /* 0x040fe40000400000 */
[C---:B------:R-:W-:Y:S02]  /*4b90*/  FMUL R26, R11.reuse, R128 ;  /* 0x000000800b1a7220 */ /* 0x040fe40000400000 */
[C---:B------:R-:W-:Y:S01]  /*4ba0*/  FMUL R27, R11.reuse, R93 ;  /* 0x0000005d0b1b7220 */ /* 0x040fe20000400000 */
[----:B------:R-:W-:Y:S01]  /*4bb0*/  MOV R93, c[0x0][0x1c8] ;  /* 0x00007200005d7a02 */ /* 0x000fe20000000f00 */
[C---:B------:R-:W-:Y:S02]  /*4bc0*/  FMUL R30, R11.reuse, R92 ;  /* 0x0000005c0b1e7220 */ /* 0x040fe40000400000 */
[----:B------:R-:W-:Y:S01]  /*4bd0*/  FMUL R31, R11, R89 ;  /* 0x000000590b1f7220 */ /* 0x000fe20000400000 */
[-C--:B------:R-:W-:Y:S01]  /*4be0*/  LEA R29, R93, R93.reuse, 0x3 ;  /* 0x0000005d5d1d7211 */ /* 0x080fe200078e18ff */
[----:B------:R-:W-:Y:S01]  /*4bf0*/  FMUL R34, R11, R88 ;  /* 0x000000580b227220 */ /* 0x000fe20000400000 */
[-C--:B------:R-:W-:Y:S01]  /*4c00*/  LEA R63, R93, R93.reuse, 0x4 ;  /* 0x0000005d5d3f7211 */ /* 0x080fe200078e20ff */
[----:B------:R-:W0:Y:S01]  /*4c10*/  MUFU.RCP R11, R36 ;  /* 0x00000024000b7308 */ /* 0x000e220000001000 */
[----:B------:R-:W-:Y:S01]  /*4c20*/  @P0 FMUL R127, R127, 0.25 ;  /* 0x3e8000007f7f0820 */ /* 0x000fe20000400000 */
[----:B------:R-:W-:Y:S01]  /*4c30*/  LEA R91, R93, -R93, 0x5 ;  /* 0x8000005d5d5b7211 */ /* 0x000fe200078e28ff */
[----:B------:R-:W-:-:S02]  /*4c40*/  @P0 FMUL R126, R126, 0.25 ;  /* 0x3e8000007e7e0820 */ /* 0x000fc40000400000 */
[----:B------:R-:W-:Y:S02]  /*4c50*/  @P0 FMUL R139, R139, 0.25 ;  /* 0x3e8000008b8b0820 */ /* 0x000fe40000400000 */
[----:B------:R-:W-:Y:S02]  /*4c60*/  @P0 FMUL R138, R138, 0.25 ;  /* 0x3e8000008a8a0820 */ /* 0x000fe40000400000 */
[----:B------:R-:W-:Y:S02]  /*4c70*/  @P0 FMUL R103, R103, 0.25 ;  /* 0x3e80000067670820 */ /* 0x000fe40000400000 */
[----:B------:R-:W-:Y:S02]  /*4c80*/  @P0 FMUL R102, R102, 0.25 ;  /* 0x3e80000066660820 */ /* 0x000fe40000400000 */
[----:B------:R-:W-:Y:S02]  /*4c90*/  @P0 FMUL R123, R123, 0.25 ;  /* 0x3e8000007b7b0820 */ /* 0x000fe40000400000 */
[----:B------:R-:W-:Y:S01]  /*4ca0*/  @P0 FMUL R122, R122, 0.25 ;  /* 0x3e8000007a7a0820 */ /* 0x000fe20000400000 */
[----:B------:R-:W-:Y:S01]  /*4cb0*/  ISETP.GE.U32.AND P0, PT, R57, 0x7f800000, PT ;  /* 0x7f8000003900780c */ /* 0x000fe20003f06070 */
        /* <DEDUP_REMOVED lines=9> */
[----:B------:R-:W-:Y:S01]  /*4d50*/  ISETP.GE.U32.AND P4, PT, R58, 0x7f800000, PT ;  /* 0x7f8000003a00780c */ /* 0x000fe20003f86070 */
[----:B------:R-:W-:Y:S02]  /*4d60*/  @!P2 FMUL R35, R35, 16777216 ;  /* 0x4b8000002323a820 */ /* 0x000fe40000400000 */
[C---:B0-----:R-:W-:Y:S02]  /*4d70*/  FMUL R33, R11.reuse, R127 ;  /* 0x0000007f0b217220 */ /* 0x041fe40000400000 */
[C---:B------:R-:W-:Y:S02]  /*4d80*/  FMUL R36, R11.reuse, R126 ;  /* 0x0000007e0b247220 */ /* 0x040fe40000400000 */
[----:B------:R-:W-:-:S02]  /*4d90*/  FMUL R37, R11, R139 ;  /* 0x0000008b0b257220 */ /* 0x000fc40000400000 */
[----:B------:R-:W-:Y:S01]  /*4da0*/  FMUL R40, R11, R138 ;  /* 0x0000008a0b287220 */ /* 0x000fe20000400000 */
[----:B------:R-:W-:Y:S01]  /*4db0*/  F2FP.PACK_AB R51, R33, R36 ;  /* 0x000000242133723e */ /* 0x000fe200000000ff */
[----:B------:R-:W-:Y:S01]  /*4dc0*/  FMUL R41, R11, R103 ;  /* 0x000000670b297220 */ /* 0x000fe20000400000 */
[----:B------:R-:W-:Y:S01]  /*4dd0*/  F2FP.PACK_AB R36, R31, R34 ;  /* 0x000000221f24723e */ /* 0x000fe200000000ff */
[----:B------:R-:W-:Y:S01]  /*4de0*/  FMUL R44, R11, R102 ;  /* 0x000000660b2c7220 */ /* 0x000fe20000400000 */
[----:B------:R-:W-:Y:S01]  /*4df0*/  F2FP.PACK_AB R33, R25, R28 ;  /* 0x0000001c1921723e */ /* 0x000fe200000000ff */
[----:B------:R-:W-:Y:S01]  /*4e00*/  FMUL R47, R11, R123 ;  /* 0x0000007b0b2f7220 */ /* 0x000fe20000400000 */
[----:B------:R-:W-:Y:S01]  /*4e10*/  F2FP.PACK_AB R34, R21, R24 ;  /* 0x000000181522723e */ /* 0x000fe200000000ff */
[----:B------:R-:W-:Y:S01]  /*4e20*/  FMUL R48, R11, R122 ;  /* 0x0000007a0b307220 */ /* 0x000fe20000400000 */
[-C--:B------:R-:W-:Y:S01]  /*4e30*/  LEA R21, R93, R93.reuse, 0x2 ;  /* 0x0000005d5d157211 */ /* 0x080fe200078e10ff */
[----:B------:R-:W0:Y:S01]  /*4e40*/  MUFU.RCP R11, R35 ;  /* 0x00000023000b7308 */ /* 0x000e220000001000 */
[----:B------:R-:W-:Y:S01]  /*4e50*/  @P1 FMUL R125, R125, 0.25 ;  /* 0x3e8000007d7d1820 */ /* 0x000fe20000400000 */
[----:B------:R-:W-:Y:S01]  /*4e60*/  LEA R25, R93, -R93, 0x3 ;  /* 0x8000005d5d197211 */ /* 0x000fe200078e18ff */
[----:B------:R-:W-:Y:S01]  /*4e70*/  @P1 FMUL R124, R124, 0.25 ;  /* 0x3e8000007c7c1820 */ /* 0x000fe20000400000 */
[----:B------:R-:W-:Y:S01]  /*4e80*/  F2FP.PACK_AB R48, R47, R48 ;  /* 0x000000302f30723e */ /* 0x000fe200000000ff */
[----:B------:R-:W-:Y:S01]  /*4e90*/  @!P2 FMUL R125, R125, 16777216 ;  /* 0x4b8000007d7da820 */ /* 0x000fe20000400000 */
[C---:B------:R-:W-:Y:S01]  /*4ea0*/  LOP3.LUT R24, R3.reuse, 0x40, RZ, 0x3c, !PT ;  /* 0x0000004003187812 */ /* 0x040fe200078e3cff */
[----:B------:R-:W-:Y:S01]  /*4eb0*/  @!P2 FMUL R124, R124, 16777216 ;  /* 0x4b8000007c7ca820 */ /* 0x000fe20000400000 */
[----:B------:R-:W-:Y:S01]  /*4ec0*/  LOP3.LUT R28, R3, 0x60, RZ, 0x3c, !PT ;  /* 0x00000060031c7812 */ /* 0x000fe200078e3cff */
[----:B------:R-:W-:-:S02]  /*4ed0*/  @P1 FMUL R137, R137, 0.25 ;  /* 0x3e80000089891820 */ /* 0x000fc40000400000 */
[----:B------:R-:W-:Y:S02]  /*4ee0*/  @P1 FMUL R136, R136, 0.25 ;  /* 0x3e80000088881820 */ /* 0x000fe40000400000 */
[----:B------:R-:W-:Y:S02]  /*4ef0*/  @P1 FMUL R101, R101, 0.25 ;  /* 0x3e80000065651820 */ /* 0x000fe40000400000 */
[----:B------:R-:W-:Y:S02]  /*4f00*/  @P1 FMUL R100, R100, 0.25 ;  /* 0x3e80000064641820 */ /* 0x000fe40000400000 */
[C---:B0-----:R-:W-:Y:S02]  /*4f10*/  FMUL R35, R11.reuse, R125 ;  /* 0x0000007d0b237220 */ /* 0x041fe40000400000 */
[----:B------:R-:W-:Y:S02]  /*4f20*/  FMUL R38, R11, R124 ;  /* 0x0000007c0b267220 */ /* 0x000fe40000400000 */
[----:B------:R-:W-:-:S02]  /*4f30*/  @P1 FMUL R121, R121, 0.25 ;  /* 0x3e80000079791820 */ /* 0x000fc40000400000 */
[----:B------:R-:W-:Y:S01]  /*4f40*/  @P1 FMUL R120, R120, 0.25 ;  /* 0x3e80000078781820 */ /* 0x000fe20000400000 */
[----:B------:R-:W-:Y:S01]  /*4f50*/  F2FP.PACK_AB R55, R35, R38 ;  /* 0x000000262337723e */ /* 0x000fe200000000ff */
[----:B------:R-:W-:Y:S01]  /*4f60*/  @!P2 FMUL R137, R137, 16777216 ;  /* 0x4b8000008989a820 */ /* 0x000fe20000400000 */
[----:B------:R-:W-:Y:S01]  /*4f70*/  F2FP.PACK_AB R38, R23, R26 ;  /* 0x0000001a1726723e */ /* 0x000fe200000000ff */
[----:B------:R-:W-:Y:S01]  /*4f80*/  @!P2 FMUL R136, R136, 16777216 ;  /* 0x4b8000008888a820 */ /* 0x000fe20000400000 */
[----:B------:R-:W-:Y:S01]  /*4f90*/  MOV R23, 0x3dc6b27f ;  /* 0x3dc6b27f00177802 */ /* 0x000fe20000000f00 */
[----:B------:R-:W-:Y:S01]  /*4fa0*/  @!P2 FMUL R101, R101, 16777216 ;  /* 0x4b8000006565a820 */ /* 0x000fe20000400000 */
[----:B------:R-:W-:Y:S01]  /*4fb0*/  F2FP.PACK_AB R35, R15, R20 ;  /* 0x000000140f23723e */ /* 0x000fe200000000ff */
[----:B------:R-:W-:Y:S01]  /*4fc0*/  @!P2 FMUL R100, R100, 16777216 ;  /* 0x4b8000006464a820 */ /* 0x000fe20000400000 */
[----:B------:R-:W-:Y:S01]  /*4fd0*/  ISETP.GE.U32.AND P1, PT, R59, 0x7f800000, PT ;  /* 0x7f8000003b00780c */ /* 0x000fe20003f26070 */
[----:B------:R-:W-:-:S02]  /*4fe0*/  @!P2 FMUL R121, R121, 16777216 ;  /* 0x4b8000007979a820 */ /* 0x000fc40000400000 */
[----:B------:R-:W-:Y:S01]  /*4ff0*/  @!P2 FMUL R120, R120, 16777216 ;  /* 0x4b8000007878a820 */ /* 0x000fe20000400000 */
[----:B------:R0:W-:Y:S01]  /*5000*/  STS.128 [R56+0x480], R32 ;  /* 0x0004802038007388 */ /* 0x0001e20000000c00 */
[----:B------:R-:W-:Y:S01]  /*5010*/  FMUL R39, R11, R137 ;  /* 0x000000890b277220 */ /* 0x000fe20000400000 */
[----:B------:R-:W-:Y:S01]  /*5020*/  FSETP.NEU.AND P2, PT, R59, RZ, PT ;  /* 0x000000ff3b00720b */ /* 0x000fe20003f4d000 */
[C---:B------:R-:W-:Y:S02]  /*5030*/  FMUL R42, R11.reuse, R136 ;  /* 0x000000880b2a7220 */ /* 0x040fe40000400000 */
[----:B------:R-:W-:Y:S02]  /*5040*/  FADD R10, R10, -1 ;  /* 0xbf8000000a0a7421 */ /* 0x000fe40000000000 */
[----:B------:R-:W-:Y:S01]  /*5050*/  FMUL R49, R11, R121 ;  /* 0x000000790b317220 */ /* 0x000fe20000400000 */
[----:B------:R-:W-:Y:S01]  /*5060*/  F2FP.PACK_AB R54, R39, R42 ;  /* 0x0000002a2736723e */ /* 0x000fe200000000ff */
[----:B------:R-:W-:Y:S01]  /*5070*/  FMUL R50, R11, R120 ;  /* 0x000000780b327220 */ /* 0x000fe20000400000 */
[----:B------:R-:W-:Y:S01]  /*5080*/  F2FP.PACK_AB R39, R17, R22 ;  /* 0x000000161127723e */ /* 0x000fe200000000ff */
[----:B------:R-:W-:-:S02]  /*5090*/  FMUL R43, R11, R101 ;  /* 0x000000650b2b7220 */ /* 0x000fc40000400000 */
[----:B------:R-:W-:Y:S01]  /*50a0*/  FMUL R46, R11, R100 ;  /* 0x000000640b2e7220 */ /* 0x000fe20000400000 */
[----:B------:R-:W-:Y:S01]  /*50b0*/  F2FP.PACK_AB R52, R49, R50 ;  /* 0x000000323134723e */ /* 0x000fe200000000ff */
[----:B------:R-:W-:Y:S01]  /*50c0*/  FADD R16, R16, -1 ;  /* 0xbf80000010107421 */ /* 0x000fe20000000000 */
[----:B------:R-:W-:Y:S01]  /*50d0*/  F2FP.PACK_AB R50, R37, R40 ;  /* 0x000000282532723e */ /* 0x000fe200000000ff */
[-C--:B------:R-:W-:Y:S01]  /*50e0*/  FFMA.FTZ R11, R10, R23.reuse, -0.16845393180847167969 ;  /* 0xbe2c7f300a0b7423 */ /* 0x080fe20000010017 */
[----:B------:R-:W-:Y:S01]  /*50f0*/  F2FP.PACK_AB R53, R43, R46 ;  /* 0x0000002e2b35723e */ /* 0x000fe200000000ff */
[----:B------:R-:W-:Y:S01]  /*5100*/  FADD R12, R12, -1 ;  /* 0xbf8000000c0c7421 */ /* 0x000fe20000000000 */
[----:B------:R-:W-:Y:S01]  /*5110*/  F2FP.PACK_AB R49, R41, R44 ;  /* 0x0000002c2931723e */ /* 0x000fe200000000ff */
[----:B------:R-:W-:Y:S01]  /*5120*/  FADD R19, R19, -1 ;  /* 0xbf80000013137421 */ /* 0x000fe20000000000 */
[----:B------:R-:W-:Y:S01]  /*5130*/  F2FP.PACK_AB R37, R27, R30 ;  /* 0x0000001e1b25723e */ /* 0x000fe200000000ff */
[----:B------:R-:W-:Y:S01]  /*5140*/  FFMA.FTZ R17, R16, R23, -0.16845393180847167969 ;  /* 0xbe2c7f3010117423 */ /* 0x000fe20000010017 */
[----:B------:R1:W-:Y:S01]  /*5150*/  STS.128 [R56], R52 ;  /* 0x0000003438007388 */ /* 0x0003e20000000c00 */
[----:B------:R-:W-:Y:S01]  /*5160*/  FFMA.FTZ R11, R10, R11, 0.1716887056827545166 ;  /* 0x3e2fcf2a0a0b7423 */ /* 0x000fe2000001000b */
[----:B------:R-:W-:Y:S01]  /*5170*/  SHF.L.U32 R27, R93, 0x3, RZ ;  /* 0x000000035d1b7819 */ /* 0x000fe200000006ff */
[-C--:B------:R-:W-:Y:S01]  /*5180*/  FFMA.FTZ R15, R12, R23.reuse, -0.16845393180847167969 ;  /* 0xbe2c7f300c0f7423 */ /* 0x080fe20000010017 */
[----:B------:R-:W-:Y:S01]  /*5190*/  STS.128 [R56+0x80], R48 ;  /* 0x0000803038007388 */ /* 0x000fe20000000c00 */
[----:B------:R-:W-:-:S02]  /*51a0*/  FFMA.FTZ R20, R19, R23, -0.16845393180847167969 ;  /* 0xbe2c7f3013147423 */ /* 0x000fc40000010017 */
[----:B------:R-:W-:Y:S01]  /*51b0*/  FFMA.FTZ R17, R16, R17, 0.1716887056827545166 ;  /* 0x3e2fcf2a10117423 */ /* 0x000fe20000010011 */
[----:B------:R2:W-:Y:S01]  /*51c0*/  STS.128 [R56+0x400], R36 ;  /* 0x0004002438007388 */ /* 0x0005e20000000c00 */
[----:B------:R-:W-:Y:S02]  /*51d0*/  FFMA.FTZ R11, R10, R11, -0.17900948226451873779 ;  /* 0xbe374e430a0b7423 */ /* 0x000fe4000001000b */
[----:B------:R-:W-:Y:S02]  /*51e0*/  FFMA.FTZ R15, R12, R15, 0.1716887056827545166 ;  /* 0x3e2fcf2a0c0f7423 */ /* 0x000fe4000001000f */
[----:B------:R-:W-:Y:S02]  /*51f0*/  FFMA.FTZ R20, R19, R20, 0.1716887056827545166 ;  /* 0x3e2fcf2a13147423 */ /* 0x000fe40000010014 */
[----:B------:R-:W-:Y:S02]  /*5200*/  FFMA.FTZ R17, R16, R17, -0.17900948226451873779 ;  /* 0xbe374e4310117423 */ /* 0x000fe40000010011 */
[----:B------:R-:W-:-:S02]  /*5210*/  FFMA.FTZ R11, R10, R11, 0.20512372255325317383 ;  /* 0x3e520bf40a0b7423 */ /* 0x000fc4000001000b */
[----:B------:R-:W-:Y:S02]  /*5220*/  FFMA.FTZ R15, R12, R15, -0.17900948226451873779 ;  /* 0xbe374e430c0f7423 */ /* 0x000fe4000001000f */
[C---:B------:R-:W-:Y:S02]  /*5230*/  FFMA.FTZ R20, R19.reuse, R20, -0.17900948226451873779 ;  /* 0xbe374e4313147423 */ /* 0x040fe40000010014 */
[----:B------:R-:W-:Y:S02]  /*5240*/  FFMA.FTZ R17, R16, R17, 0.20512372255325317383 ;  /* 0x3e520bf410117423 */ /* 0x000fe40000010011 */
[----:B------:R-:W-:Y:S02]  /*5250*/  FFMA.FTZ R11, R10, R11, -0.24046532809734344482 ;  /* 0xbe763c8b0a0b7423 */ /* 0x000fe4000001000b */
[----:B------:R-:W-:Y:S02]  /*5260*/  FFMA.FTZ R15, R12, R15, 0.20512372255325317383 ;  /* 0x3e520bf40c0f7423 */ /* 0x000fe4000001000f */
[----:B------:R-:W-:-:S02]  /*5270*/  FFMA.FTZ R20, R19, R20, 0.20512372255325317383 ;  /* 0x3e520bf413147423 */ /* 0x000fc40000010014 */
[----:B------:R-:W-:Y:S02]  /*5280*/  FFMA.FTZ R17, R16, R17, -0.24046532809734344482 ;  /* 0xbe763c8b10117423 */ /* 0x000fe40000010011 */
[----:B------:R-:W-:Y:S02]  /*5290*/  FFMA.FTZ R11, R10, R11, 0.28857114911079406738 ;  /* 0x3e93bf990a0b7423 */ /* 0x000fe4000001000b */
[----:B------:R-:W-:Y:S02]  /*52a0*/  FFMA.FTZ R15, R12, R15, -0.24046532809734344482 ;  /* 0xbe763c8b0c0f7423 */ /* 0x000fe4000001000f */
[----:B------:R-:W-:Y:S02]  /*52b0*/  FFMA.FTZ R20, R19, R20, -0.24046532809734344482 ;  /* 0xbe763c8b13147423 */ /* 0x000fe40000010014 */
[----:B------:R-:W-:Y:S02]  /*52c0*/  FFMA.FTZ R17, R16, R17, 0.28857114911079406738 ;  /* 0x3e93bf9910117423 */ /* 0x000fe40000010011 */
[----:B------:R-:W-:-:S02]  /*52d0*/  FFMA.FTZ R11, R10, R11, -0.36067417263984680176 ;  /* 0xbeb8aa490a0b7423 */ /* 0x000fc4000001000b */
[----:B------:R-:W-:Y:S02]  /*52e0*/  FFMA.FTZ R15, R12, R15, 0.28857114911079406738 ;  /* 0x3e93bf990c0f7423 */ /* 0x000fe4000001000f */
[C---:B------:R-:W-:Y:S02]  /*52f0*/  FFMA.FTZ R20, R19.reuse, R20, 0.28857114911079406738 ;  /* 0x3e93bf9913147423 */ /* 0x040fe40000010014 */
[----:B------:R-:W-:Y:S02]  /*5300*/  FFMA.FTZ R17, R16, R17, -0.36067417263984680176 ;  /* 0xbeb8aa4910117423 */ /* 0x000fe40000010011 */
[----:B------:R-:W-:Y:S02]  /*5310*/  FFMA.FTZ R11, R10, R11, 0.48089820146560668945 ;  /* 0x3ef6384a0a0b7423 */ /* 0x000fe4000001000b */
[----:B------:R-:W-:Y:S02]  /*5320*/  FFMA.FTZ R15, R12, R15, -0.36067417263984680176 ;  /* 0xbeb8aa490c0f7423 */ /* 0x000fe4000001000f */
[----:B------:R-:W-:-:S02]  /*5330*/  FFMA.FTZ R20, R19, R20, -0.36067417263984680176 ;  /* 0xbeb8aa4913147423 */ /* 0x000fc40000010014 */
[----:B------:R-:W-:Y:S02]  /*5340*/  FFMA.FTZ R17, R16, R17, 0.48089820146560668945 ;  /* 0x3ef6384a10117423 */ /* 0x000fe40000010011 */
[----:B------:R-:W-:Y:S02]  /*5350*/  FFMA.FTZ R11, R10, R11, -0.72134751081466674805 ;  /* 0xbf38aa3b0a0b7423 */ /* 0x000fe4000001000b */
[----:B------:R-:W-:Y:S02]  /*5360*/  FFMA.FTZ R15, R12, R15, 0.48089820146560668945 ;  /* 0x3ef6384a0c0f7423 */ /* 0x000fe4000001000f */
[----:B------:R-:W-:Y:S02]  /*5370*/  FFMA.FTZ R20, R19, R20, 0.48089820146560668945 ;  /* 0x3ef6384a13147423 */ /* 0x000fe40000010014 */
[----:B------:R-:W-:Y:S02]  /*5380*/  FFMA.FTZ R17, R16, R17, -0.72134751081466674805 ;  /* 0xbf38aa3b10117423 */ /* 0x000fe40000010011 */
[----:B------:R-:W-:-:S02]  /*5390*/  FMUL R11, R10, R11 ;  /* 0x0000000b0a0b7220 */ /* 0x000fc40000400000 */
[----:B------:R-:W-:Y:S02]  /*53a0*/  FFMA.FTZ R15, R12, R15, -0.72134751081466674805 ;  /* 0xbf38aa3b0c0f7423 */ /* 0x000fe4000001000f */
[C---:B------:R-:W-:Y:S02]  /*53b0*/  FFMA.FTZ R20, R19.reuse, R20, -0.72134751081466674805 ;  /* 0xbf38aa3b13147423 */ /* 0x040fe40000010014 */
[----:B------:R-:W-:Y:S02]  /*53c0*/  FMUL R17, R16, R17 ;  /* 0x0000001110117220 */ /* 0x000fe40000400000 */
[----:B------:R-:W-:Y:S02]  /*53d0*/  FMUL R11, R10, R11 ;  /* 0x0000000b0a0b7220 */ /* 0x000fe40000400000 */
[----:B------:R-:W-:Y:S02]  /*53e0*/  FMUL R15, R12, R15 ;  /* 0x0000000f0c0f7220 */ /* 0x000fe40000400000 */
[----:B------:R-:W-:-:S02]  /*53f0*/  FMUL R20, R19, R20 ;  /* 0x0000001413147220 */ /* 0x000fc40000400000 */
[----:B------:R-:W-:Y:S02]  /*5400*/  FMUL R17, R16, R17 ;  /* 0x0000001110117220 */ /* 0x000fe40000400000 */
[----:B------:R-:W-:Y:S01]  /*5410*/  FFMA.FTZ R11, R10, 1.4426950216293334961, R11 ;  /* 0x3fb8aa3b0a0b7823 */ /* 0x000fe2000001000b */
[----:B------:R-:W-:Y:S01]  /*5420*/  @P0 MOV R10, 0x7f800000 ;  /* 0x7f800000000a0802 */ /* 0x000fe20000000f00 */
[----:B------:R-:W-:Y:S02]  /*5430*/  FMUL R15, R12, R15 ;  /* 0x0000000f0c0f7220 */ /* 0x000fe40000400000 */
[----:B------:R-:W-:Y:S02]  /*5440*/  FMUL R20, R19, R20 ;  /* 0x0000001413147220 */ /* 0x000fe40000400000 */
[----:B------:R-:W-:Y:S02]  /*5450*/  FFMA.FTZ R17, R16, 1.4426950216293334961, R17 ;  /* 0x3fb8aa3b10117823 */ /* 0x000fe40000010011 */
[----:B------:R-:W-:-:S02]  /*5460*/  FFMA.FTZ R15, R12, 1.4426950216293334961, R15 ;  /* 0x3fb8aa3b0c0f7823 */ /* 0x000fc4000001000f */
[----:B------:R-:W-:Y:S01]  /*5470*/  FADD R0, R0, R11 ;  /* 0x0000000b00007221 */ /* 0x000fe20000000000 */
[----:B------:R-:W-:Y:S01]  /*5480*/  @P4 MOV R11, 0x7f800000 ;  /* 0x7f800000000b4802 */ /* 0x000fe20000000f00 */
[----:B------:R-:W-:Y:S01]  /*5490*/  @P0 FFMA.FTZ R0, R57, R10, +INF ;  /* 0x7f80000039000423 */ /* 0x000fe2000001000a */
[----:B------:R-:W-:Y:S01]  /*54a0*/  @P5 MOV R10, 0x7f800000 ;  /* 0x7f800000000a5802 */ /* 0x000fe20000000f00 */
[----:B------:R-:W-:Y:S01]  /*54b0*/  FFMA.FTZ R19, R19, 1.4426950216293334961, R20 ;  /* 0x3fb8aa3b13137823 */ /* 0x000fe20000010014 */
[----:B------:R-:W-:Y:S01]  /*54c0*/  LOP3.LUT R20, R3, 0x20, RZ, 0x3c, !PT ;  /* 0x0000002003147812 */ /* 0x000fe200078e3cff */
[----:B------:R-:W-:Y:S01]  /*54d0*/  FADD R12, R14, R17 ;  /* 0x000000110e0c7221 */ /* 0x000fe20000000000 */
[----:B------:R-:W-:Y:S01]  /*54e0*/  @P1 MOV R14, 0x7f800000 ;  /* 0x7f800000000e1802 */ /* 0x000fe20000000f00 */
[----:B------:R-:W-:Y:S01]  /*54f0*/  FADD R8, R8, R15 ;  /* 0x0000000f08087221 */ /* 0x000fe20000000000 */
[C---:B------:R-:W-:Y:S01]  /*5500*/  SHF.L.U32 R15, R93.reuse, 0x1, RZ ;  /* 0x000000015d0f7819 */ /* 0x040fe200000006ff */
[----:B------:R-:W-:Y:S01]  /*5510*/  FADD R44, R18, R19 ;  /* 0x00000013122c7221 */ /* 0x000fe20000000000 */
[----:B------:R-:W-:Y:S01]  /*5520*/  LEA R17, R93, R93, 0x1 ;  /* 0x0000005d5d117211 */ /* 0x000fe200078e08ff */
[----:B------:R-:W-:Y:S01]  /*5530*/  @P5 FFMA.FTZ R12, R61, R10, +INF ;  /* 0x7f8000003d0c5423 */ /* 0x000fe2000001000a */
[----:B------:R-:W-:Y:S01]  /*5540*/  SHF.L.U32 R19, R93, 0x2, RZ ;  /* 0x000000025d137819 */ /* 0x000fe200000006ff */
[C---:B------:R-:W-:Y:S01]  /*5550*/  @P4 FFMA.FTZ R44, R58.reuse, R11, +INF ;  /* 0x7f8000003a2c4423 */ /* 0x040fe2000001000b */
[----:B------:R-:W-:Y:S01]  /*5560*/  IADD3 R10, P4, R15, R6, RZ ;  /* 0x000000060f0a7210 */ /* 0x000fe20007f9e0ff */
[----:B------:R-:W-:Y:S01]  /*5570*/  @P1 FFMA.FTZ R8, R59, R14, +INF ;  /* 0x7f8000003b081423 */ /* 0x000fe2000001000e */
[CC--:B------:R-:W-:Y:S01]  /*5580*/  LEA R14, P5, R93.reuse, R6.reuse, 0x2 ;  /* 0x000000065d0e7211 */ /* 0x0c0fe200078a10ff */
[C---:B------:R-:W-:Y:S01]  /*5590*/  IMAD R23, R93.reuse, 0x6, RZ ;  /* 0x000000065d177824 */ /* 0x040fe200078e02ff */
[CC--:B------:R-:W-:Y:S01]  /*55a0*/  LEA.HI.X.SX32 R11, R93.reuse, R7.reuse, 0x1, P4 ;  /* 0x000000075d0b7211 */ /* 0x0c0fe200020f0eff */
[C---:B------:R-:W-:Y:S01]  /*55b0*/  IMAD R31, R93.reuse, 0xa, RZ ;  /* 0x0000000a5d1f7824 */ /* 0x040fe200078e02ff */
[CC--:B0-----:R-:W-:Y:S01]  /*55c0*/  LEA R34, P4, R93.reuse, R6.reuse, 0x3 ;  /* 0x000000065d227211 */ /* 0x0c1fe200078818ff */
[----:B-1----:R-:W-:Y:S01]  /*55d0*/  IMAD R53, R93, 0xc, RZ ;  /* 0x0000000c5d357824 */ /* 0x002fe200078e02ff */
[-C--:B------:R-:W-:Y:S01]  /*55e0*/  IADD3 R32, P6, R23, R6.reuse, RZ ;  /* 0x0000000617207210 */ /* 0x080fe20007fde0ff */
[----:B------:R-:W-:Y:S01]  /*55f0*/  IMAD R57, R93, 0xe, RZ ;  /* 0x0000000e5d397824 */ /* 0x000fe200078e02ff */
[-C--:B------:R-:W-:Y:S01]  /*5600*/  LEA.HI.X.SX32 R15, R15, R7.reuse, 0x1, P5 ;  /* 0x000000070f0f7211 */ /* 0x080fe200028f0eff */
[----:B------:R-:W-:Y:S01]  /*5610*/  IMAD R65, R93, 0x12, RZ ;  /* 0x000000125d417824 */ /* 0x000fe200078e02ff */
[-C--:B--2---:R-:W-:Y:S01]  /*5620*/  IADD3 R36, P5, R31, R6.reuse, RZ ;  /* 0x000000061f247210 */ /* 0x084fe20007fbe0ff */
[----:B------:R-:W-:Y:S01]  /*5630*/  IMAD R69, R93, 0x14, RZ ;  /* 0x000000145d457824 */ /* 0x000fe200078e02ff */
[-C--:B------:R-:W-:Y:S01]  /*5640*/  LEA.HI.X.SX32 R33, R17, R7.reuse, 0x1, P6 ;  /* 0x0000000711217211 */ /* 0x080fe200030f0eff */
[----:B------:R-:W-:Y:S01]  /*5650*/  IMAD R73, R93, 0x16, RZ ;  /* 0x000000165d497824 */ /* 0x000fe200078e02ff */
[-C--:B------:R-:W-:Y:S01]  /*5660*/  LEA.HI.X.SX32 R35, R19, R7.reuse, 0x1, P4 ;  /* 0x0000000713237211 */ /* 0x080fe200020f0eff */
[----:B------:R-:W-:Y:S01]  /*5670*/  BAR.SYNC.DEFER_BLOCKING 0x0 ;  /* 0x0000000000007b1d */ /* 0x000fe20000010000 */
[-C--:B------:R-:W-:Y:S01]  /*5680*/  IADD3 R38, P6, R53, R6.reuse, RZ ;  /* 0x0000000635267210 */ /* 0x080fe20007fde0ff */
[----:B------:R-:W-:Y:S01]  /*5690*/  IMAD R51, R93, 0xb, RZ ;  /* 0x0000000b5d337824 */ /* 0x000fe200078e02ff */
[-C--:B------:R-:W-:Y:S01]  /*56a0*/  IADD3 R40, P4, R57, R6.reuse, RZ ;  /* 0x0000000639287210 */ /* 0x080fe20007f9e0ff */
[----:B------:R-:W-:Y:S01]  /*56b0*/  IMAD R77, R93, 0x18, RZ ;  /* 0x000000185d4d7824 */ /* 0x000fe200078e02ff */
[-C--:B------:R-:W-:Y:S01]  /*56c0*/  LEA.HI.X.SX32 R37, R21, R7.reuse, 0x1, P5 ;  /* 0x0000000715257211 */ /* 0x080fe200028f0eff */
[C---:B------:R-:W-:Y:S01]  /*56d0*/  IMAD R81, R93.reuse, 0x1a, RZ ;  /* 0x0000001a5d517824 */ /* 0x040fe200078e02ff */
[CC--:B------:R-:W-:Y:S01]  /*56e0*/  LEA R42, P5, R93.reuse, R6.reuse, 0x4 ;  /* 0x000000065d2a7211 */ /* 0x0c0fe200078a20ff */
        /* <DEDUP_REMOVED lines=8> */
[----:B------:R-:W-:Y:S01]  /*5770*/  IMAD R99, R93, 0x24, RZ ;  /* 0x000000245d637824 */ /* 0x000fe200078e02ff */
[-C--:B------:R-:W-:Y:S01]  /*5780*/  LEA.HI.X.SX32 R43, R27, R7.reuse, 0x1, P5 ;  /* 0x000000071b2b7211 */ /* 0x080fe200028f0eff */
[----:B------:R-:W-:Y:S01]  /*5790*/  IMAD R101, R93, 0x26, RZ ;  /* 0x000000265d657824 */ /* 0x000fe200078e02ff */
[-C--:B------:R-:W-:Y:S01]  /*57a0*/  IADD3 R50, P5, R73, R6.reuse, RZ ;  /* 0x0000000649327210 */ /* 0x080fe20007fbe0ff */
[----:B------:R-:W-:Y:S01]  /*57b0*/  IMAD R67, R93, 0x13, RZ ;  /* 0x000000135d437824 */ /* 0x000fe200078e02ff */
[-C--:B------:R-:W-:Y:S01]  /*57c0*/  LEA.HI.X.SX32 R47, R29, R7.reuse, 0x1, P6 ;  /* 0x000000071d2f7211 */ /* 0x080fe200030f0eff */
[----:B------:R-:W-:Y:S01]  /*57d0*/  IMAD R103, R93, 0x28, RZ ;  /* 0x000000285d677824 */ /* 0x000fe200078e02ff */
[-C--:B------:R-:W-:Y:S01]  /*57e0*/  LEA.HI.X.SX32 R49, R31, R7.reuse, 0x1, P4 ;  /* 0x000000071f317211 */ /* 0x080fe200020f0eff */
[----:B------:R-:W0:Y:S01]  /*57f0*/  LDS.128 R16, [R3] ;  /* 0x0000000003107984 */ /* 0x000e220000000c00 */
[-C--:B------:R-:W-:Y:S01]  /*5800*/  LEA.HI.X.SX32 R51, R51, R7.reuse, 0x1, P5 ;  /* 0x0000000733337211 */ /* 0x080fe200028f0eff */
[----:B------:R-:W-:Y:S01]  /*5810*/  IMAD R107, R93, 0x2a, RZ ;  /* 0x0000002a5d6b7824 */ /* 0x000fe200078e02ff */
[-C--:B------:R-:W-:Y:S01]  /*5820*/  IADD3 R52, P6, R77, R6.reuse, RZ ;  /* 0x000000064d347210 */ /* 0x080fe20007fde0ff */
[----:B------:R-:W1:Y:S01]  /*5830*/  LDS.128 R20, [R20] ;  /* 0x0000000014147984 */ /* 0x000e620000000c00 */
[-C--:B------:R-:W-:Y:S01]  /*5840*/  IADD3 R54, P5, R81, R6.reuse, RZ ;  /* 0x0000000651367210 */ /* 0x080fe20007fbe0ff */
[----:B------:R-:W-:Y:S01]  /*5850*/  IMAD R109, R93, 0x2c, RZ ;  /* 0x0000002c5d6d7824 */ /* 0x000fe200078e02ff */
[----:B------:R-:W-:Y:S01]  /*5860*/  FSETP.NEU.AND P1, PT, R61, RZ, PT ;  /* 0x000000ff3d00720b */ /* 0x000fe20003f2d000 */
[----:B------:R-:W2:Y:S01]  /*5870*/  LDS.128 R24, [R24] ;  /* 0x0000000018187984 */ /* 0x000ea20000000c00 */
[----:B------:R-:W-:Y:S01]  /*5880*/  FSETP.NEU.AND P0, PT, R58, RZ, PT ;  /* 0x000000ff3a00720b */ /* 0x000fe20003f0d000 */
[----:B------:R-:W-:Y:S01]  /*5890*/  IMAD R71, R93, 0x15, RZ ;  /* 0x000000155d477824 */ /* 0x000fe200078e02ff */
[-C--:B------:R-:W-:Y:S01]  /*58a0*/  LEA.HI.X.SX32 R53, R53, R7.reuse, 0x1, P6 ;  /* 0x0000000735357211 */ /* 0x080fe200030f0eff */
[----:B------:R-:W3:Y:S01]  /*58b0*/  LDS.128 R28, [R28] ;  /* 0x000000001c1c7984 */ /* 0x000ee20000000c00 */
[----:B------:R-:W-:Y:S01]  /*58c0*/  LEA.HI.X.SX32 R55, R55, R7, 0x1, P5 ;  /* 0x0000000737377211 */ /* 0x000fe200028f0eff */
[C---:B------:R-:W-:Y:S01]  /*58d0*/  IMAD R111, R93.reuse, 0x2e, RZ ;  /* 0x0000002e5d6f7824 */ /* 0x040fe200078e02ff */
[C---:B------:R-:W-:Y:S01]  /*58e0*/  LEA R59, R93.reuse, -R93, 0x4 ;  /* 0x8000005d5d3b7211 */ /* 0x040fe200078e20ff */
[C---:B------:R-:W-:Y:S01]  /*58f0*/  IMAD R113, R93.reuse, 0x30, RZ ;  /* 0x000000305d717824 */ /* 0x040fe200078e02ff */
[C---:B------:R-:W-:Y:S01]  /*5900*/  SHF.L.U32 R61, R93.reuse, 0x4, RZ ;  /* 0x000000045d3d7819 */ /* 0x040fe200000006ff */
        /* <DEDUP_REMOVED lines=17> */
[----:B------:R-:W-:Y:S01]  /*5a20*/  IADD3 R66, P4, R101, R6, RZ ;  /* 0x0000000665427210 */ /* 0x000fe20007f9e0ff */
[----:B------:R-:W-:Y:S01]  /*5a30*/  IMAD R127, R93, 0x3e, RZ ;  /* 0x0000003e5d7f7824 */ /* 0x000fe200078e02ff */
[-C--:B------:R-:W-:Y:S01]  /*5a40*/  LEA.HI.X.SX32 R63, R63, R7.reuse, 0x1, P6 ;  /* 0x000000073f3f7211 */ /* 0x080fe200030f0eff */
[----:B------:R-:W-:Y:S01]  /*5a50*/  IMAD R87, R93, 0x1d, RZ ;  /* 0x0000001d5d577824 */ /* 0x000fe200078e02ff */
[-C--:B------:R-:W-:Y:S01]  /*5a60*/  LEA.HI.X.SX32 R65, R65, R7.reuse, 0x1, P5 ;  /* 0x0000000741417211 */ /* 0x080fe200028f0eff */
[----:B0-----:R1:W-:Y:S01]  /*5a70*/  STG.E.U16 [R6.64], R16 ;  /* 0x0000001006007986 */ /* 0x0013e2000c101504 */
[----:B------:R-:W-:-:S02]  /*5a80*/  LEA.HI.X.SX32 R67, R67, R7, 0x1, P4 ;  /* 0x0000000743437211 */ /* 0x000fc400020f0eff */
[-C--:B------:R-:W-:Y:S02]  /*5a90*/  IADD3 R68, P6, R103, R6.reuse, RZ ;  /* 0x0000000667447210 */ /* 0x080fe40007fde0ff */
[-C--:B------:R-:W-:Y:S02]  /*5aa0*/  IADD3 R70, P5, R107, R6.reuse, RZ ;  /* 0x000000066b467210 */ /* 0x080fe40007fbe0ff */
[----:B------:R-:W-:Y:S02]  /*5ab0*/  IADD3 R72, P4, R109, R6, RZ ;  /* 0x000000066d487210 */ /* 0x000fe40007f9e0ff */
[-C--:B------:R-:W-:Y:S02]  /*5ac0*/  LEA.HI.X.SX32 R69, R69, R7.reuse, 0x1, P6 ;  /* 0x0000000745457211 */ /* 0x080fe400030f0eff */
[-C--:B------:R-:W-:Y:S02]  /*5ad0*/  LEA.HI.X.SX32 R71, R71, R7.reuse, 0x1, P5 ;  /* 0x0000000747477211 */ /* 0x080fe400028f0eff */
        /* <DEDUP_REMOVED lines=16> */
[----:B------:R-:W-:Y:S02]  /*5be0*/  PRMT R3, R16, 0x7632, R3 ;  /* 0x0000763210037816 */ /* 0x000fe40000000003 */
[-C--:B------:R-:W-:Y:S02]  /*5bf0*/  LEA.HI.X.SX32 R87, R87, R7.reuse, 0x1, P6 ;  /* 0x0000000757577211 */ /* 0x080fe400030f0eff */
[-C--:B------:R-:W-:Y:S01]  /*5c00*/  LEA.HI.X.SX32 R89, R89, R7.reuse, 0x1, P5 ;  /* 0x0000000759597211 */ /* 0x080fe200028f0eff */
[----:B------:R0:W-:Y:S01]  /*5c10*/  STG.E.U16 [R10.64], R3 ;  /* 0x000000030a007986 */ /* 0x0001e2000c101504 */
[----:B------:R-:W-:-:S02]  /*5c20*/  LEA.HI.X.SX32 R91, R91, R7, 0x1, P4 ;  /* 0x000000075b5b7211 */ /* 0x000fc400020f0eff */
[----:B-1----:R-:W-:Y:S01]  /*5c30*/  PRMT R7, R20, 0x7632, R7 ;  /* 0x0000763214077816 */ /* 0x002fe20000000007 */
[----:B------:R3:W-:Y:S01]  /*5c40*/  STG.E.U16 [R14.64], R20 ;  /* 0x000000140e007986 */ /* 0x0007e2000c101504 */
[----:B--2---:R-:W-:Y:S02]  /*5c50*/  PRMT R6, R25, 0x7632, R6 ;  /* 0x0000763219067816 */ /* 0x004fe40000000006 */
[----:B------:R-:W-:Y:S01]  /*5c60*/  FSEL R0, R0, -INF , P3 ;  /* 0xff80000000007808 */ /* 0x000fe20001800000 */
[----:B------:R1:W-:Y:S01]  /*5c70*/  STG.E.U16 [R32.64], R7 ;  /* 0x0000000720007986 */ /* 0x0003e2000c101504 */
[----:B------:R-:W-:Y:S02]  /*5c80*/  FSEL R8, R8, -INF , P2 ;  /* 0xff80000008087808 */ /* 0x000fe40001000000 */
[----:B------:R-:W-:Y:S01]  /*5c90*/  FSEL R12, R12, -INF , P1 ;  /* 0xff8000000c0c7808 */ /* 0x000fe20000800000 */
[----:B------:R2:W-:Y:S01]  /*5ca0*/  STG.E.U16 [R34.64], R24 ;  /* 0x0000001822007986 */ /* 0x0005e2000c101504 */
[----:B0-----:R-:W-:-:S02]  /*5cb0*/  PRMT R11, R24, 0x7632, R11 ;  /* 0x00007632180b7816 */ /* 0x001fc4000000000b */
[----:B------:R-:W-:Y:S01]  /*5cc0*/  PRMT R3, R21, 0x7632, R3 ;  /* 0x0000763215037816 */ /* 0x000fe20000000003 */
[----:B------:R-:W-:Y:S01]  /*5cd0*/  FFMA R12, R12, 0.69314718246459960938, R105 ;  /* 0x3f3172180c0c7823 */ /* 0x000fe20000000069 */
[----:B---3--:R-:W-:Y:S01]  /*5ce0*/  PRMT R15, R28, 0x7632, R15 ;  /* 0x000076321c0f7816 */ /* 0x008fe2000000000f */
[----:B------:R0:W-:Y:S01]  /*5cf0*/  STG.E.U16 [R36.64], R11 ;  /* 0x0000000b24007986 */ /* 0x0001e2000c101504 */
[----:B------:R-:W-:Y:S02]  /*5d00*/  PRMT R10, R18, 0x7632, R10 ;  /* 0x00007632120a7816 */ /* 0x000fe4000000000a */
[----:B-1----:R-:W-:Y:S01]  /*5d10*/  PRMT R33, R17, 0x7632, R33 ;  /* 0x0000763211217816 */ /* 0x002fe20000000021 */
[----:B------:R1:W-:Y:S01]  /*5d20*/  STG.E.U16 [R38.64], R28 ;  /* 0x0000001c26007986 */ /* 0x0003e2000c101504 */
[----:B------:R-:W-:Y:S02]  /*5d30*/  PRMT R7, R29, 0x7632, R7 ;  /* 0x000076321d077816 */ /* 0x000fe40000000007 */
[----:B--2---:R-:W-:Y:S01]  /*5d40*/  PRMT R35, R26, 0x7632, R35 ;  /* 0x000076321a237816 */ /* 0x004fe20000000023 */
[----:B------:R2:W-:Y:S01]  /*5d50*/  STG.E.U16 [R40.64], R15 ;  /* 0x0000000f28007986 */ /* 0x0005e2000c101504 */
[----:B------:R-:W-:-:S03]  /*5d60*/  FSEL R44, R44, -INF , P0 ;  /* 0xff8000002c2c7808 */ /* 0x000fc60000000000 */
[----:B------:R3:W-:Y:S01]  /*5d70*/  STG.E.U16 [R42.64], R17 ;  /* 0x000000112a007986 */ /* 0x0007e2000c101504 */
[----:B0-----:R-:W-:Y:S02]  /*5d80*/  PRMT R37, R30, 0x7632, R37 ;  /* 0x000076321e257816 */ /* 0x001fe40000000025 */
[----:B------:R-:W-:Y:S01]  /*5d90*/  PRMT R11, R31, 0x7632, R11 ;  /* 0x000076321f0b7816 */ /* 0x000fe2000000000b */
[----:B------:R0:W-:Y:S01]  /*5da0*/  STG.E.U16 [R46.64], R33 ;  /* 0x000000212e007986 */ /* 0x0001e2000c101504 */
[----:B-1----:R-:W-:-:S03]  /*5db0*/  PRMT R39, R19, 0x7632, R39 ;  /* 0x0000763213277816 */ /* 0x002fc60000000027 */
[----:B------:R-:W-:Y:S01]  /*5dc0*/  STG.E.U16 [R48.64], R21 ;  /* 0x0000001530007986 */ /* 0x000fe2000c101504 */
[----:B--2---:R-:W-:-:S03]  /*5dd0*/  PRMT R41, R23, 0x7632, R41 ;  /* 0x0000763217297816 */ /* 0x004fc60000000029 */
[----:B------:R1:W-:Y:S01]  /*5de0*/  STG.E.U16 [R50.64], R3 ;  /* 0x0000000332007986 */ /* 0x0003e2000c101504 */
[----:B---3--:R-:W-:-:S03]  /*5df0*/  PRMT R43, R27, 0x7632, R43 ;  /* 0x000076321b2b7816 */ /* 0x008fc6000000002b */
[----:B------:R-:W-:Y:S01]  /*5e00*/  STG.E.U16 [R52.64], R25 ;  /* 0x0000001934007986 */ /* 0x000fe2000c101504 */
[----:B0-----:R-:W-:-:S03]  /*5e10*/  PRMT R33, R22, 0x7632, R33 ;  /* 0x0000763216217816 */ /* 0x001fc60000000021 */
[----:B------:R0:W-:Y:S04]  /*5e20*/  STG.E.U16 [R54.64], R6 ;  /* 0x0000000636007986 */ /* 0x0001e8000c101504 */
[----:B------:R-:W-:Y:S01]  /*5e30*/  STG.E.U16 [R56.64], R29 ;  /* 0x0000001d38007986 */ /* 0x000fe2000c101504 */
[----:B-1----:R-:W-:-:S03]  /*5e40*/  SHF.L.U32 R3, R2, 0x2, RZ ;  /* 0x0000000202037819 */ /* 0x002fc600000006ff */
[----:B------:R1:W-:Y:S04]  /*5e50*/  STG.E.U16 [R58.64], R7 ;  /* 0x000000073a007986 */ /* 0x0003e8000c101504 */
[----:B------:R-:W-:Y:S01]  /*5e60*/  STG.E.U16 [R60.64], R18 ;  /* 0x000000123c007986 */ /* 0x000fe2000c101504 */
[----:B0-----:R-:W-:Y:S02]  /*5e70*/  FFMA R6, R0, 0.69314718246459960938, R13 ;  /* 0x3f31721800067823 */ /* 0x001fe4000000000d */
[----:B------:R-:W-:Y:S01]  /*5e80*/  FFMA R13, R44, 0.69314718246459960938, R97 ;  /* 0x3f3172182c0d7823 */ /* 0x000fe20000000061 */
[----:B------:R0:W-:Y:S01]  /*5e90*/  STG.E.U16 [R62.64], R10 ;  /* 0x0000000a3e007986 */ /* 0x0001e2000c101504 */
[----:B------:R-:W-:-:S03]  /*5ea0*/  IMAD.HI R0, R2, 0x4, RZ ;  /* 0x0000000402007827 */ /* 0x000fc600078e02ff */
[----:B------:R-:W-:Y:S01]  /*5eb0*/  STG.E.U16 [R64.64], R22 ;  /* 0x0000001640007986 */ /* 0x000fe2000c101504 */
[----:B-1----:R-:W-:Y:S01]  /*5ec0*/  FFMA R7, R8, 0.69314718246459960938, R45 ;  /* 0x3f31721808077823 */ /* 0x002fe2000000002d */
[----:B------:R-:W-:Y:S02]  /*5ed0*/  SHF.L.U32 R8, R4, 0x2, RZ ;  /* 0x0000000204087819 */ /* 0x000fe400000006ff */
[----:B------:R-:W-:Y:S02]  /*5ee0*/  STG.E.U16 [R66.64], R33 ;  /* 0x0000002142007986 */ /* 0x000fe4000c101504 */
[----:B------:R-:W-:Y:S02]  /*5ef0*/  IADD3 R2, P0, P1, R8, c[0x0][0x180], R3 ;  /* 0x0000600008027a10 */ /* 0x000fe4000791e003 */
[----:B------:R-:W-:Y:S01]  /*5f00*/  STG.E.U16 [R68.64], R26 ;  /* 0x0000001a44007986 */ /* 0x000fe2000c101504 */
[----:B0-----:R-:W-:Y:S01]  /*5f10*/  LOP3.LUT R10, R9, 0xf8, RZ, 0xc0, !PT ;  /* 0x000000f8090a7812 */ /* 0x001fe200078ec0ff */
[----:B------:R-:W-:-:S02]  /*5f20*/  IMAD.HI R9, R4, 0x4, RZ ;  /* 0x0000000404097827 */ /* 0x000fc400078e02ff */
[----:B------:R-:W-:Y:S03]  /*5f30*/  STG.E.U16 [R70.64], R35 ;  /* 0x0000002346007986 */ /* 0x000fe6000c101504 */
[----:B------:R-:W-:Y:S01]  /*5f40*/  IADD3.X R3, R9, c[0x0][0x184], R0, P0, P1 ;  /* 0x0000610009037a10 */ /* 0x000fe200007e2400 */
[----:B------:R-:W-:Y:S04]  /*5f50*/  STG.E.U16 [R72.64], R30 ;  /* 0x0000001e48007986 */ /* 0x000fe8000c101504 */
        /* <DEDUP_REMOVED lines=9> */
[----:B------:R-:W-:Y:S06]  /*5ff0*/  BAR.SYNC.DEFER_BLOCKING 0x0 ;  /* 0x0000000000007b1d */ /* 0x000fec0000010000 */
[----:B------:R-:W-:Y:S04]  /*6000*/  STS.64 [R10], R6 ;  /* 0x000000060a007388 */ /* 0x000fe80000000a00 */
[----:B------:R-:W-:Y:S04]  /*6010*/  STS.64 [R10+0x100], R12 ;  /* 0x0001000c0a007388 */ /* 0x000fe80000000a00 */
[----:B------:R-:W-:Y:S06]  /*6020*/  BAR.SYNC.DEFER_BLOCKING 0x0 ;  /* 0x0000000000007b1d */ /* 0x000fec0000010000 */
[----:B------:R-:W0:Y:S04]  /*6030*/  LDS R5, [R5] ;  /* 0x0000000005057984 */ /* 0x000e280000000800 */
[----:B0-----:R-:W-:Y:S01]  /*6040*/  STG.E [R2.64], R5 ;  /* 0x0000000502007986 */ /* 0x001fe2000c101904 */
[----:B------:R-:W-:Y:S05]  /*6050*/  EXIT ;  /* 0x000000000000794d */ /* 0x000fea0003800000 */
.L_x_2:
[----:B------:R-:W-:-:S00]  /*6060*/  BRA `(.L_x_2) ;  /* 0xfffffff000007947 */ /* 0x000fc0000383ffff */
[----:B------:R-:W-:-:S00]  /*6070*/  NOP ;  /* 0x0000000000007918 */ /* 0x000fc00000000000 */
        /* <DEDUP_REMOVED lines=8> */
.L_x_3:


//--------------------- .nv.global.init           --------------------------
	.section	.nv.global.init,"aw",@progbits
.nv.global.init:
	.type		_$_str,@object
	.size		_$_str,(.L_0 - _$_str)
_$_str:
        /*0000*/ 	.byte	0x5f, 0x5f, 0x43, 0x55, 0x44, 0x41, 0x5f, 0x46, 0x54, 0x5a, 0x00
.L_0:


//--------------------- .nv.shared.attn_fwd       --------------------------
	.section	.nv.shared.attn_fwd,"aw",@nobits
	.sectionflags	@""
	.align	16
